	.target	sm_100a

	.elftype	@"ET_EXEC"


//--------------------- .note.nv.tkinfo           --------------------------
	.section	.note.nv.tkinfo,"",@"SHT_NOTE"
	.sectionflags	@"SHF_NOTE_NV_TKINFO"
	.tkinfo
        /*0018*/ 	.word	0x00000081
        /*0030*/ 	.string	""
        /*0030*/ 	.string	"ptxas-blackwell"
        /*0030*/ 	.string	"Cuda compilation tools, release 12.9, V12.9.86"
        /*0030*/ 	.string	"Build cuda_12.9.r12.9/compiler.36037853_0"
        /*0030*/ 	.string	"-v  -suppress-debug-info  -lineinfo  -arch sm_100a "



//--------------------- .note.nv.cuver            --------------------------
	.section	.note.nv.cuver,"",@"SHT_NOTE"
	.sectionflags	@"SHF_NOTE_NV_CUVER"
        /*0018*/ 	.short	0x0001
        /*001a*/ 	.short	0x0064
        /*001c*/ 	.short	0x0001
        /*001e*/ 	.short	0x0000
        /*0020*/ 	.short	0x0001
        /*0022*/ 	.short	0x0000


//--------------------- .nv.info                  --------------------------
	.section	.nv.info,"",@"SHT_CUDA_INFO"
	.align	4


	//----- nvinfo : EIATTR_REGCOUNT
	.align		4
        /*0000*/ 	.byte	0x04, 0x2f
        /*0002*/ 	.short	(.L_4 - .L_3)
	.align		4
.L_3:
        /*0004*/ 	.word	index@(gluon_tcgen05)
        /*0008*/ 	.word	0x00000027


	//----- nvinfo : EIATTR_FRAME_SIZE
	.align		4
.L_4:
        /*000c*/ 	.byte	0x04, 0x11
        /*000e*/ 	.short	(.L_6 - .L_5)
	.align		4
.L_5:
        /*0010*/ 	.word	index@($__internal_2_$__cuda_sm10x_tcgen05_guardrail_trap_unallocated_columns_being_dealloced)
        /*0014*/ 	.word	0x00000000


	//----- nvinfo : EIATTR_FRAME_SIZE
	.align		4
.L_6:
        /*0018*/ 	.byte	0x04, 0x11
        /*001a*/ 	.short	(.L_8 - .L_7)
	.align		4
.L_7:
        /*001c*/ 	.word	index@($__internal_1_$__cuda_sm10x_tcgen05_guardrail_trap_phase_invalid_during_alloc)
        /*0020*/ 	.word	0x00000000


	//----- nvinfo : EIATTR_FRAME_SIZE
	.align		4
.L_8:
        /*0024*/ 	.byte	0x04, 0x11
        /*0026*/ 	.short	(.L_10 - .L_9)
	.align		4
.L_9:
        /*0028*/ 	.word	index@($__internal_0_$__cuda_sm10x_tcgen05_guardrail_trap_col_being_dealloced_not_returned_by_alloc)
        /*002c*/ 	.word	0x00000000


	//----- nvinfo : EIATTR_FRAME_SIZE
	.align		4
.L_10:
        /*0030*/ 	.byte	0x04, 0x11
        /*0032*/ 	.short	(.L_12 - .L_11)
	.align		4
.L_11:
        /*0034*/ 	.word	index@(gluon_tcgen05)
        /*0038*/ 	.word	0x00000000


	//----- nvinfo : EIATTR_MIN_STACK_SIZE
	.align		4
.L_12:
        /*003c*/ 	.byte	0x04, 0x12
        /*003e*/ 	.short	(.L_14 - .L_13)
	.align		4
.L_13:
        /*0040*/ 	.word	index@(gluon_tcgen05)
        /*0044*/ 	.word	0x00000000
.L_14:


//--------------------- .nv.info.gluon_tcgen05    --------------------------
	.section	.nv.info.gluon_tcgen05,"",@"SHT_CUDA_INFO"
	.sectionflags	@""
	.align	4


	//----- nvinfo : EIATTR_CUDA_API_VERSION
	.align		4
        /*0000*/ 	.byte	0x04, 0x37
        /*0002*/ 	.short	(.L_16 - .L_15)
.L_15:
        /*0004*/ 	.word	0x00000081


	//----- nvinfo : EIATTR_KPARAM_INFO
	.align		4
.L_16:
        /*0008*/ 	.byte	0x04, 0x17
        /*000a*/ 	.short	(.L_18 - .L_17)
.L_17:
        /*000c*/ 	.word	0x00000000
        /*0010*/ 	.short	0x000a
        /*0012*/ 	.short	0x0048
        /*0014*/ 	.byte	0x00, 0xf4, 0x21, 0x00


	//----- nvinfo : EIATTR_KPARAM_INFO
	.align		4
.L_18:
        /*0018*/ 	.byte	0x04, 0x17
        /*001a*/ 	.short	(.L_20 - .L_19)
.L_19:
        /*001c*/ 	.word	0x00000000
        /*0020*/ 	.short	0x0009
        /*0022*/ 	.short	0x0040
        /*0024*/ 	.byte	0x00, 0xf4, 0x21, 0x00


	//----- nvinfo : EIATTR_KPARAM_INFO
	.align		4
.L_20:
        /*0028*/ 	.byte	0x04, 0x17
        /*002a*/ 	.short	(.L_22 - .L_21)
.L_21:
        /*002c*/ 	.word	0x00000000
        /*0030*/ 	.short	0x0008
        /*0032*/ 	.short	0x0038
        /*0034*/ 	.byte	0x00, 0xf0, 0x21, 0x00


	//----- nvinfo : EIATTR_KPARAM_INFO
	.align		4
.L_22:
        /*0038*/ 	.byte	0x04, 0x17
        /*003a*/ 	.short	(.L_24 - .L_23)
.L_23:
        /*003c*/ 	.word	0x00000000
        /*0040*/ 	.short	0x0007
        /*0042*/ 	.short	0x0030
        /*0044*/ 	.byte	0x00, 0xf0, 0x21, 0x00


	//----- nvinfo : EIATTR_KPARAM_INFO
	.align		4
.L_24:
        /*0048*/ 	.byte	0x04, 0x17
        /*004a*/ 	.short	(.L_26 - .L_25)
.L_25:
        /*004c*/ 	.word	0x00000000
        /*0050*/ 	.short	0x0006
        /*0052*/ 	.short	0x0028
        /*0054*/ 	.byte	0x00, 0xf0, 0x21, 0x00


	//----- nvinfo : EIATTR_KPARAM_INFO
	.align		4
.L_26:
        /*0058*/ 	.byte	0x04, 0x17
        /*005a*/ 	.short	(.L_28 - .L_27)
.L_27:
        /*005c*/ 	.word	0x00000000
        /*0060*/ 	.short	0x0005
        /*0062*/ 	.short	0x0020
        /*0064*/ 	.byte	0x00, 0xf0, 0x11, 0x00


	//----- nvinfo : EIATTR_KPARAM_INFO
	.align		4
.L_28:
        /*0068*/ 	.byte	0x04, 0x17
        /*006a*/ 	.short	(.L_30 - .L_29)
.L_29:
        /*006c*/ 	.word	0x00000000
        /*0070*/ 	.short	0x0004
        /*0072*/ 	.short	0x001c
        /*0074*/ 	.byte	0x00, 0xf0, 0x11, 0x00


	//----- nvinfo : EIATTR_KPARAM_INFO
	.align		4
.L_30:
        /*0078*/ 	.byte	0x04, 0x17
        /*007a*/ 	.short	(.L_32 - .L_31)
.L_31:
        /*007c*/ 	.word	0x00000000
        /*0080*/ 	.short	0x0003
        /*0082*/ 	.short	0x0018
        /*0084*/ 	.byte	0x00, 0xf0, 0x11, 0x00


	//----- nvinfo : EIATTR_KPARAM_INFO
	.align		4
.L_32:
        /*0088*/ 	.byte	0x04, 0x17
        /*008a*/ 	.short	(.L_34 - .L_33)
.L_33:
        /*008c*/ 	.word	0x00000000
        /*0090*/ 	.short	0x0002
        /*0092*/ 	.short	0x0010
        /*0094*/ 	.byte	0x00, 0xf4, 0x21, 0x00


	//----- nvinfo : EIATTR_KPARAM_INFO
	.align		4
.L_34:
        /*0098*/ 	.byte	0x04, 0x17
        /*009a*/ 	.short	(.L_36 - .L_35)
.L_35:
        /*009c*/ 	.word	0x00000000
        /*00a0*/ 	.short	0x0001
        /*00a2*/ 	.short	0x0008
        /*00a4*/ 	.byte	0x00, 0xf4, 0x21, 0x00


	//----- nvinfo : EIATTR_KPARAM_INFO
	.align		4
.L_36:
        /*00a8*/ 	.byte	0x04, 0x17
        /*00aa*/ 	.short	(.L_38 - .L_37)
.L_37:
        /*00ac*/ 	.word	0x00000000
        /*00b0*/ 	.short	0x0000
        /*00b2*/ 	.short	0x0000
        /*00b4*/ 	.byte	0x00, 0xf4, 0x21, 0x00


	//----- nvinfo : EIATTR_AT_ENTRY_FRAGMENTS
	.align		4
.L_38:
        /*00b8*/ 	.byte	0x04, 0x4f
        /*00ba*/ 	.short	(.L_40 - .L_39)


	//   ....[0]....
.L_39:
        /*00bc*/ 	.word	0x00000004


	//----- nvinfo : EIATTR_RESERVED_SMEM_USED
	.align		4
.L_40:
        /*00c0*/ 	.byte	0x01, 0x41
	.zero		2


	//----- nvinfo : EIATTR_SPARSE_MMA_MASK
	.align		4
        /*00c4*/ 	.byte	0x03, 0x50
        /*00c6*/ 	.short	0x0000


	//----- nvinfo : EIATTR_TCGEN05_1CTA_USED
	.align		4
        /*00c8*/ 	.byte	0x01, 0x51
	.zero		2


	//----- nvinfo : EIATTR_MAXREG_COUNT
	.align		4
        /*00cc*/ 	.byte	0x03, 0x1b
        /*00ce*/ 	.short	0x00ff


	//----- nvinfo : EIATTR_NUM_BARRIERS
	.align		4
        /*00d0*/ 	.byte	0x02, 0x4c
        /*00d2*/ 	.byte	0x01
	.zero		1


	//----- nvinfo : EIATTR_INT_WARP_WIDE_INSTR_OFFSETS
	.align		4
        /*00d4*/ 	.byte	0x04, 0x31
        /*00d6*/ 	.short	(.L_42 - .L_41)


	//   ....[0]....
.L_41:
        /*00d8*/ 	.word	0x00001720


	//   ....[1]....
        /*00dc*/ 	.word	0x00001740


	//   ....[2]....
        /*00e0*/ 	.word	0x000017c0


	//   ....[3]....
        /*00e4*/ 	.word	0x00001bb0


	//   ....[4]....
        /*00e8*/ 	.word	0x00001bc0


	//   ....[5]....
        /*00ec*/ 	.word	0x00001c20


	//   ....[6]....
        /*00f0*/ 	.word	0x00001c30


	//   ....[7]....
        /*00f4*/ 	.word	0x00001e90


	//   ....[8]....
        /*00f8*/ 	.word	0x00001ea0


	//   ....[9]....
        /*00fc*/ 	.word	0x00002030


	//   ....[10]....
        /*0100*/ 	.word	0x00002060


	//   ....[11]....
        /*0104*/ 	.word	0x00002080


	//   ....[12]....
        /*0108*/ 	.word	0x000020c0


	//   ....[13]....
        /*010c*/ 	.word	0x000022f0


	//   ....[14]....
        /*0110*/ 	.word	0x00002300


	//   ....[15]....
        /*0114*/ 	.word	0x000026e0


	//   ....[16]....
        /*0118*/ 	.word	0x000026f0


	//   ....[17]....
        /*011c*/ 	.word	0x00002a60


	//   ....[18]....
        /*0120*/ 	.word	0x00002ab0


	//----- nvinfo : EIATTR_COOP_GROUP_MASK_REGIDS
	.align		4
.L_42:
        /*0124*/ 	.byte	0x04, 0x29
        /*0126*/ 	.short	(.L_44 - .L_43)


	//   ....[0]....
.L_43:
        /*0128*/ 	.word	0xffffffff


	//   ....[1]....
        /*012c*/ 	.word	0xffffffff


	//   ....[2]....
        /*0130*/ 	.word	0xffffffff


	//   ....[3]....
        /*0134*/ 	.word	0xffffffff


	//   ....[4]....
        /*0138*/ 	.word	0xffffffff


	//   ....[5]....
        /*013c*/ 	.word	0xffffffff


	//   ....[6]....
        /*0140*/ 	.word	0xffffffff


	//   ....[7]....
        /*0144*/ 	.word	0xffffffff


	//   ....[8]....
        /*0148*/ 	.word	0xffffffff


	//   ....[9]....
        /*014c*/ 	.word	0xffffffff


	//----- nvinfo : EIATTR_COOP_GROUP_INSTR_OFFSETS
	.align		4
.L_44:
        /*0150*/ 	.byte	0x04, 0x28
        /*0152*/ 	.short	(.L_46 - .L_45)


	//   ....[0]....
.L_45:
        /*0154*/ 	.word	0x00000050


	//   ....[1]....
        /*0158*/ 	.word	0x00000310


	//   ....[2]....
        /*015c*/ 	.word	0x00000500


	//   ....[3]....
        /*0160*/ 	.word	0x000009c0


	//   ....[4]....
        /*0164*/ 	.word	0x00000b00


	//   ....[5]....
        /*0168*/ 	.word	0x00000fb0


	//   ....[6]....
        /*016c*/ 	.word	0x000010f0


	//   ....[7]....
        /*0170*/ 	.word	0x000015e0


	//   ....[8]....
        /*0174*/ 	.word	0x000028f0


	//   ....[9]....
        /*0178*/ 	.word	0x00002b60


	//----- nvinfo : EIATTR_VRC_CTA_INIT_COUNT
	.align		4
.L_46:
        /*017c*/ 	.byte	0x02, 0x4a
        /*017e*/ 	.byte	0x80
	.zero		1


	//----- nvinfo : EIATTR_MBARRIER_INSTR_OFFSETS
	.align		4
        /*0180*/ 	.byte	0x04, 0x39
        /*0182*/ 	.short	(.L_48 - .L_47)


	//   ....[0]....
.L_47:
        /*0184*/ 	.word	0x000017e0
        /*0188*/ 	.word	0x000000ff
        /*018c*/ 	.word	0x0000c000
        /*0190*/ 	.short	0x0100
        /*0192*/ 	.byte	0x0c
	.zero		1


	//   ....[1]....
        /*0194*/ 	.word	0x000017f0
        /*0198*/ 	.word	0x000000ff
        /*019c*/ 	.word	0x0000c020
        /*01a0*/ 	.short	0x0100
        /*01a2*/ 	.byte	0x0c
	.zero		1


	//   ....[2]....
        /*01a4*/ 	.word	0x000018a0
        /*01a8*/ 	.word	0x000000ff
        /*01ac*/ 	.word	0x0000c008
        /*01b0*/ 	.short	0x0100
        /*01b2*/ 	.byte	0x0c
	.zero		1


	//   ....[3]....
        /*01b4*/ 	.word	0x000018b0
        /*01b8*/ 	.word	0x000000ff
        /*01bc*/ 	.word	0x0000c028
        /*01c0*/ 	.short	0x0100
        /*01c2*/ 	.byte	0x0c
	.zero		1


	//   ....[4]....
        /*01c4*/ 	.word	0x00001990
        /*01c8*/ 	.word	0x000000ff
        /*01cc*/ 	.word	0x0000c010
        /*01d0*/ 	.short	0x0100
        /*01d2*/ 	.byte	0x0c
	.zero		1


	//   ....[5]....
        /*01d4*/ 	.word	0x000019a0
        /*01d8*/ 	.word	0x000000ff
        /*01dc*/ 	.word	0x0000c030
        /*01e0*/ 	.short	0x0100
        /*01e2*/ 	.byte	0x0c
	.zero		1


	//   ....[6]....
        /*01e4*/ 	.word	0x00001ab0
        /*01e8*/ 	.word	0x000000ff
        /*01ec*/ 	.word	0x0000c018
        /*01f0*/ 	.short	0x0100
        /*01f2*/ 	.byte	0x0c
	.zero		1


	//   ....[7]....
        /*01f4*/ 	.word	0x00001ac0
        /*01f8*/ 	.word	0x000000ff
        /*01fc*/ 	.word	0x0000c038
        /*0200*/ 	.short	0x0100
        /*0202*/ 	.byte	0x0c
	.zero		1


	//   ....[8]....
        /*0204*/ 	.word	0x00001cc0
        /*0208*/ 	.word	0x000000ff
        /*020c*/ 	.word	0x0000c000
        /*0210*/ 	.short	0x010a
        /*0212*/ 	.byte	0x0c
	.zero		1


	//   ....[9]....
        /*0214*/ 	.word	0x00001ef0
        /*0218*/ 	.word	0x000000ff
        /*021c*/ 	.word	0x0000c020
        /*0220*/ 	.short	0x010a
        /*0222*/ 	.byte	0x0c
	.zero		1


	//   ....[10]....
        /*0224*/ 	.word	0x00002140
        /*0228*/ 	.word	0x000000ff
        /*022c*/ 	.word	0x0000c000
        /*0230*/ 	.short	0x010a
        /*0232*/ 	.byte	0x12
	.zero		1


	//   ....[11]....
        /*0234*/ 	.word	0x00002340
        /*0238*/ 	.word	0x000000ff
        /*023c*/ 	.word	0x0000c020
        /*0240*/ 	.short	0x010a
        /*0242*/ 	.byte	0x12
	.zero		1


	//   ....[12]....
        /*0244*/ 	.word	0x00002420
        /*0248*/ 	.word	0x000000ff
        /*024c*/ 	.word	0x0000c000
        /*0250*/ 	.short	0x0108
        /*0252*/ 	.byte	0x0c
	.zero		1


	//   ....[13]....
        /*0254*/ 	.word	0x00002430
        /*0258*/ 	.word	0x000000ff
        /*025c*/ 	.word	0x0000c020
        /*0260*/ 	.short	0x0108
        /*0262*/ 	.byte	0x0c
	.zero		1


	//   ....[14]....
        /*0264*/ 	.word	0x00002480
        /*0268*/ 	.word	0x000000ff
        /*026c*/ 	.word	0x0000c008
        /*0270*/ 	.short	0x0108
        /*0272*/ 	.byte	0x0c
	.zero		1


	//   ....[15]....
        /*0274*/ 	.word	0x00002490
        /*0278*/ 	.word	0x000000ff
        /*027c*/ 	.word	0x0000c028
        /*0280*/ 	.short	0x0108
        /*0282*/ 	.byte	0x0c
	.zero		1


	//   ....[16]....
        /*0284*/ 	.word	0x000024e0
        /*0288*/ 	.word	0x000000ff
        /*028c*/ 	.word	0x0000c010
        /*0290*/ 	.short	0x0108
        /*0292*/ 	.byte	0x0c
	.zero		1


	//   ....[17]....
        /*0294*/ 	.word	0x000024f0
        /*0298*/ 	.word	0x000000ff
        /*029c*/ 	.word	0x0000c030
        /*02a0*/ 	.short	0x0108
        /*02a2*/ 	.byte	0x0c
	.zero		1


	//   ....[18]....
        /*02a4*/ 	.word	0x00002540
        /*02a8*/ 	.word	0x000000ff
        /*02ac*/ 	.word	0x0000c018
        /*02b0*/ 	.short	0x0108
        /*02b2*/ 	.byte	0x0c
	.zero		1


	//   ....[19]....
        /*02b4*/ 	.word	0x00002550
        /*02b8*/ 	.word	0x000000ff
        /*02bc*/ 	.word	0x0000c038
        /*02c0*/ 	.short	0x0108
        /*02c2*/ 	.byte	0x0c
	.zero		1


	//   ....[20]....
        /*02c4*/ 	.word	0x00002b80
        /*02c8*/ 	.word	0x000000ff
        /*02cc*/ 	.word	0x0000c000
        /*02d0*/ 	.short	0x010a
        /*02d2*/ 	.byte	0x0c
	.zero		1


	//   ....[21]....
        /*02d4*/ 	.word	0x00002bb0
        /*02d8*/ 	.word	0x000000ff
        /*02dc*/ 	.word	0x0000c020
        /*02e0*/ 	.short	0x010a
        /*02e2*/ 	.byte	0x0c
	.zero		1


	//   ....[22]....
        /*02e4*/ 	.word	0x00002be0
        /*02e8*/ 	.word	0x000000ff
        /*02ec*/ 	.word	0x0000c000
        /*02f0*/ 	.short	0x010a
        /*02f2*/ 	.byte	0x12
	.zero		1


	//   ....[23]....
        /*02f4*/ 	.word	0x00002c10
        /*02f8*/ 	.word	0x000000ff
        /*02fc*/ 	.word	0x0000c020
        /*0300*/ 	.short	0x010a
        /*0302*/ 	.byte	0x12
	.zero		1


	//----- nvinfo : EIATTR_NUM_MBARRIERS
	.align		4
.L_48:
        /*0304*/ 	.byte	0x03, 0x38
        /*0306*/ 	.short	0x0008


	//----- nvinfo : EIATTR_EXIT_INSTR_OFFSETS
	.align		4
        /*0308*/ 	.byte	0x04, 0x1c
        /*030a*/ 	.short	(.L_50 - .L_49)


	//   ....[0]....
.L_49:
        /*030c*/ 	.word	0x00002b70


	//----- nvinfo : EIATTR_REQNTID
	.align		4
.L_50:
        /*0310*/ 	.byte	0x04, 0x10
        /*0312*/ 	.short	(.L_52 - .L_51)
.L_51:
        /*0314*/ 	.word	0x00000100
        /*0318*/ 	.word	0x00000001
        /*031c*/ 	.word	0x00000001


	//----- nvinfo : EIATTR_CRS_STACK_SIZE
	.align		4
.L_52:
        /*0320*/ 	.byte	0x04, 0x1e
        /*0322*/ 	.short	(.L_54 - .L_53)
.L_53:
        /*0324*/ 	.word	0x00000000


	//----- nvinfo : EIATTR_CBANK_PARAM_SIZE
	.align		4
.L_54:
        /*0328*/ 	.byte	0x03, 0x19
        /*032a*/ 	.short	0x0050


	//----- nvinfo : EIATTR_PARAM_CBANK
	.align		4
        /*032c*/ 	.byte	0x04, 0x0a
        /*032e*/ 	.short	(.L_56 - .L_55)
	.align		4
.L_55:
        /*0330*/ 	.word	index@(.nv.constant0.gluon_tcgen05)
        /*0334*/ 	.short	0x0380
        /*0336*/ 	.short	0x0050


	//----- nvinfo : EIATTR_SW_WAR
	.align		4
.L_56:
        /*0338*/ 	.byte	0x04, 0x36
        /*033a*/ 	.short	(.L_58 - .L_57)
.L_57:
        /*033c*/ 	.word	0x00000008
.L_58:


//--------------------- .nv.compat                --------------------------
	.section	.nv.compat,"",@"SHT_CUDA_COMPAT_INFO"
	.align	4
        /*0000*/ 	.byte	0x02, 0x02, 0x02, 0x00, 0x02, 0x05, 0x05, 0x00, 0x02, 0x03, 0x03, 0x00, 0x02, 0x06, 0x01, 0x00


//--------------------- .nv.callgraph             --------------------------
	.section	.nv.callgraph,"",@"SHT_CUDA_CALLGRAPH"
	.align	4
	.sectionentsize	8
	.align		4
        /*0000*/ 	.word	0x00000000
	.align		4
        /*0004*/ 	.word	0xffffffff
	.align		4
        /*0008*/ 	.word	0x00000000
	.align		4
        /*000c*/ 	.word	0xfffffffe
	.align		4
        /*0010*/ 	.word	0x00000000
	.align		4
        /*0014*/ 	.word	0xfffffffd
	.align		4
        /*0018*/ 	.word	0x00000000
	.align		4
        /*001c*/ 	.word	0xfffffffc


//--------------------- .text.gluon_tcgen05       --------------------------
	.section	.text.gluon_tcgen05,"ax",@progbits
	.align	128
        .global         gluon_tcgen05
        .type           gluon_tcgen05,@function
        .size           gluon_tcgen05,(.L_x_85 - gluon_tcgen05)
        .other          gluon_tcgen05,@"STO_CUDA_ENTRY STV_DEFAULT"
gluon_tcgen05:
.text.gluon_tcgen05:
[----:B------:R-:W1:Y:S01]  /*0000*/  LDC R1, c[0x0][0x37c] ;  /* 0x0000df00ff017b82 */ /* 0x000e620000000800 */
[----:B------:R-:W2:Y:S02]  /*0010*/  S2R R0, SR_TID.X ;  /* 0x0000000000007919 */ /* 0x000ea40000002100 */
[----:B--2---:R-:W-:-:S13]  /*0020*/  ISETP.GE.U32.AND P2, PT, R0, 0x20, PT ;  /* 0x000000200000780c */ /* 0x004fda0003f46070 */
[----:B------:R-:W-:Y:S05]  /*0030*/  @P2 BRA `(.L_x_0) ;  /* 0x0000000000b82947 */ /* 0x000fea0003800000 */
[----:B------:R-:W2:Y:S01]  /*0040*/  S2UR UR6, SR_CgaCtaId ;  /* 0x00000000000679c3 */ /* 0x000ea20000008800 */
[----:B------:R-:W-:Y:S01]  /*0050*/  NOP ;  /* 0x0000000000007918 */ /* 0x000fe20000000000 */
[----:B------:R-:W-:Y:S02]  /*0060*/  UMOV UR4, 0x40 ;  /* 0x0000004000047882 */ /* 0x000fe40000000000 */
[----:B--2---:R-:W-:-:S09]  /*0070*/  ULEA UR4, UR6, UR4, 0x18 ;  /* 0x0000000406047291 */ /* 0x004fd2000f8ec0ff */
[----:B------:R-:W2:Y:S01]  /*0080*/  LDS.U8 R2, [UR4] ;  /* 0x00000004ff027984 */ /* 0x000ea20008000000 */
[----:B------:R-:W-:Y:S02]  /*0090*/  UMOV UR4, 0x400 ;  /* 0x0000040000047882 */ /* 0x000fe40000000000 */
[----:B------:R-:W-:Y:S01]  /*00a0*/  ULEA UR4, UR6, UR4, 0x18 ;  /* 0x0000000406047291 */ /* 0x000fe2000f8ec0ff */
[----:B--2---:R-:W-:-:S13]  /*00b0*/  ISETP.NE.AND P0, PT, R2, RZ, PT ;  /* 0x000000ff0200720c */ /* 0x004fda0003f05270 */
[----:B------:R-:W-:Y:S05]  /*00c0*/  @P0 BRA `(.L_x_1) ;  /* 0x00000000007c0947 */ /* 0x000fea0003800000 */
[----:B------:R-:W-:-:S13]  /*00d0*/  ELECT P0, URZ, PT ;  /* 0x0000000000ff782f */ /* 0x000fda0003800000 */
[----:B------:R-:W-:Y:S05]  /*00e0*/  @!P0 BRA `(.L_x_2) ;  /* 0x0000000000848947 */ /* 0x000fea0003800000 */
[----:B------:R-:W-:Y:S01]  /*00f0*/  UMOV UR5, 0x4 ;  /* 0x0000000400057882 */ /* 0x000fe20000000000 */
[----:B------:R-:W-:Y:S02]  /*0100*/  IMAD.MOV.U32 R5, RZ, RZ, 0x1 ;  /* 0x00000001ff057424 */ /* 0x000fe400078e00ff */
[----:B------:R-:W-:Y:S02]  /*0110*/  IMAD.MOV.U32 R3, RZ, RZ, 0xf ;  /* 0x0000000fff037424 */ /* 0x000fe400078e00ff */
[----:B------:R-:W-:Y:S04]  /*0120*/  DEPBAR.LE SB2, 0x36 ;  /* 0x0000ad800000791a */ /* 0x000fe80000000000 */
[----:B------:R-:W2:Y:S02]  /*0130*/  UTCATOMSWS.FIND_AND_SET.ALIGN UP0, UR5, UR5 ;  /* 0x00000005000575e3 */ /* 0x000ea40008000800 */
[----:B--2---:R-:W-:-:S04]  /*0140*/  PLOP3.LUT P0, PT, PT, PT, UP0, 0x80, 0x8 ;  /* 0x000000000008781c */ /* 0x004fc80003f0f008 */
[----:B------:R-:W-:-:S04]  /*0150*/  SEL R2, RZ, 0xffffffff, !P0 ;  /* 0xffffffffff027807 */ /* 0x000fc80004000000 */
[----:B------:R-:W-:Y:S01]  /*0160*/  ISETP.NE.AND P0, PT, R2, RZ, PT ;  /* 0x000000ff0200720c */ /* 0x000fe20003f05270 */
[----:B------:R-:W-:-:S12]  /*0170*/  IMAD.U32 R2, RZ, RZ, UR5 ;  /* 0x00000005ff027e24 */ /* 0x000fd8000f8e00ff */
[----:B------:R-:W-:Y:S05]  /*0180*/  @P0 BRA `(.L_x_3) ;  /* 0x0000000000240947 */ /* 0x000fea0003800000 */
.L_x_4:
[----:B------:R-:W-:Y:S05]  /*0190*/  NANOSLEEP 0x64 ;  /* 0x000000640000795d */ /* 0x000fea0003800000 */
[----:B------:R-:W-:-:S05]  /*01a0*/  UMOV UR5, 0x4 ;  /* 0x0000000400057882 */ /* 0x000fca0000000000 */
[----:B------:R-:W-:Y:S04]  /*01b0*/  DEPBAR.LE SB2, 0x36 ;  /* 0x0000ad800000791a */ /* 0x000fe80000000000 */
[----:B------:R-:W2:Y:S02]  /*01c0*/  UTCATOMSWS.FIND_AND_SET.ALIGN UP0, UR5, UR5 ;  /* 0x00000005000575e3 */ /* 0x000ea40008000800 */
[----:B--2---:R-:W-:-:S04]  /*01d0*/  PLOP3.LUT P0, PT, PT, PT, UP0, 0x80, 0x8 ;  /* 0x000000000008781c */ /* 0x004fc80003f0f008 */
[----:B------:R-:W-:-:S04]  /*01e0*/  SEL R2, RZ, 0xffffffff, !P0 ;  /* 0xffffffffff027807 */ /* 0x000fc80004000000 */
[----:B------:R-:W-:Y:S01]  /*01f0*/  ISETP.NE.AND P0, PT, R2, RZ, PT ;  /* 0x000000ff0200720c */ /* 0x000fe20003f05270 */
[----:B------:R-:W-:-:S12]  /*0200*/  IMAD.U32 R2, RZ, RZ, UR5 ;  /* 0x00000005ff027e24 */ /* 0x000fd8000f8e00ff */
[----:B------:R-:W-:Y:S05]  /*0210*/  @!P0 BRA `(.L_x_4) ;  /* 0xfffffffc00dc8947 */ /* 0x000fea000383ffff */
.L_x_3:
[C---:B------:R-:W-:Y:S01]  /*0220*/  VIADD R4, R2.reuse, 0x10 ;  /* 0x0000001002047836 */ /* 0x040fe20000000000 */
[----:B------:R-:W-:Y:S01]  /*0230*/  UMOV UR5, 0x50 ;  /* 0x0000005000057882 */ /* 0x000fe20000000000 */
[----:B------:R-:W-:Y:S01]  /*0240*/  SHF.L.U32 R3, R3, R2, RZ ;  /* 0x0000000203037219 */ /* 0x000fe200000006ff */
[----:B------:R-:W-:Y:S01]  /*0250*/  ULEA UR5, UR6, UR5, 0x18 ;  /* 0x0000000506057291 */ /* 0x000fe2000f8ec0ff */
[----:B------:R-:W-:Y:S01]  /*0260*/  IMAD.SHL.U32 R2, R2, 0x20, RZ ;  /* 0x0000002002027824 */ /* 0x000fe200078e00ff */
[----:B------:R-:W-:-:S04]  /*0270*/  SHF.L.U32 R4, R5, R4, RZ ;  /* 0x0000000405047219 */ /* 0x000fc800000006ff */
[----:B------:R-:W-:-:S05]  /*0280*/  LOP3.LUT R3, R4, R3, RZ, 0xfc, !PT ;  /* 0x0000000304037212 */ /* 0x000fca00078efcff */
[----:B------:R2:W-:Y:S04]  /*0290*/  ATOMS.OR RZ, [UR5], R3 ;  /* 0x00000003ffff798c */ /* 0x0005e8000b000005 */
[----:B------:R2:W-:Y:S01]  /*02a0*/  STS [UR4], R2 ;  /* 0x00000002ff007988 */ /* 0x0005e20008000804 */
[----:B------:R-:W-:Y:S05]  /*02b0*/  BRA `(.L_x_2) ;  /* 0x0000000000107947 */ /* 0x000fea0003800000 */
.L_x_1:
[----:B------:R-:W-:Y:S01]  /*02c0*/  IMAD.MOV.U32 R3, RZ, RZ, -0x1 ;  /* 0xffffffffff037424 */ /* 0x000fe200078e00ff */
[----:B------:R-:W-:-:S04]  /*02d0*/  MOV R2, 0x300 ;  /* 0x0000030000027802 */ /* 0x000fc80000000f00 */
[----:B------:R2:W-:Y:S03]  /*02e0*/  STS [UR4], R3 ;  /* 0x00000003ff007988 */ /* 0x0005e60008000804 */
[----:B-12---:R-:W-:Y:S05]  /*02f0*/  CALL.REL.NOINC `($__internal_1_$__cuda_sm10x_tcgen05_guardrail_trap_phase_invalid_during_alloc) ;  /* 0x00000028005c7944 */ /* 0x006fea0003c00000 */
.L_x_2:
[----:B------:R-:W-:Y:S05]  /*0300*/  WARPSYNC.ALL ;  /* 0x0000000000007948 */ /* 0x000fea0003800000 */
[----:B------:R-:W-:Y:S01]  /*0310*/  NOP ;  /* 0x0000000000007918 */ /* 0x000fe20000000000 */
.L_x_0:
[----:B------:R-:W3:Y:S08]  /*0320*/  S2UR UR4, SR_CgaCtaId ;  /* 0x00000000000479c3 */ /* 0x000ef00000008800 */
[----:B------:R-:W-:Y:S01]  /*0330*/  BAR.SYNC.DEFER_BLOCKING 0x0 ;  /* 0x0000000000007b1d */ /* 0x000fe20000010000 */
[----:B------:R-:W-:-:S05]  /*0340*/  LOP3.LUT R36, R0, 0xff, RZ, 0xc0, !PT ;  /* 0x000000ff00247812 */ /* 0x000fca00078ec0ff */
[----:B------:R-:W-:Y:S02]  /*0350*/  UMOV UR12, 0x400 ;  /* 0x00000400000c7882 */ /* 0x000fe40000000000 */
[----:B--2---:R-:W2:Y:S08]  /*0360*/  LDC R3, c[0x0][0x398] ;  /* 0x0000e600ff037b82 */ /* 0x004eb00000000800 */
[----:B------:R-:W4:Y:S01]  /*0370*/  LDC R7, c[0x0][0x3a0] ;  /* 0x0000e800ff077b82 */ /* 0x000f220000000800 */
[----:B---3--:R-:W-:-:S07]  /*0380*/  ULEA UR12, UR4, UR12, 0x18 ;  /* 0x0000000c040c7291 */ /* 0x008fce000f8ec0ff */
[----:B------:R-:W3:Y:S02]  /*0390*/  S2UR UR16, SR_CTAID.Y ;  /* 0x00000000001079c3 */ /* 0x000ee40000002600 */
[----:B------:R-:W5:Y:S06]  /*03a0*/  LDS R4, [UR12] ;  /* 0x0000000cff047984 */ /* 0x000f6c0008000800 */
[----:B------:R-:W-:Y:S06]  /*03b0*/  BAR.SYNC.DEFER_BLOCKING 0x0 ;  /* 0x0000000000007b1d */ /* 0x000fec0000010000 */
[----:B------:R-:W-:Y:S05]  /*03c0*/  @P2 BRA `(.L_x_5) ;  /* 0x0000000000182947 */ /* 0x000fea0003800000 */
[----:B------:R-:W-:Y:S01]  /*03d0*/  ELECT P0, URZ, PT ;  /* 0x0000000000ff782f */ /* 0x000fe20003800000 */
[----:B------:R-:W-:Y:S01]  /*03e0*/  IMAD.MOV.U32 R2, RZ, RZ, 0x1 ;  /* 0x00000001ff027424 */ /* 0x000fe200078e00ff */
[----:B------:R-:W-:Y:S01]  /*03f0*/  UMOV UR5, 0x40 ;  /* 0x0000004000057882 */ /* 0x000fe20000000000 */
[----:B------:R-:W-:Y:S01]  /*0400*/  UVIRTCOUNT.DEALLOC.SMPOOL 0x80 ;  /* 0x000000800000784c */ /* 0x000fe20000000000 */
[----:B------:R-:W-:-:S09]  /*0410*/  ULEA UR5, UR4, UR5, 0x18 ;  /* 0x0000000504057291 */ /* 0x000fd2000f8ec0ff */
[----:B------:R5:W-:Y:S03]  /*0420*/  @P0 STS.U8 [UR5], R2 ;  /* 0x00000002ff000988 */ /* 0x000be60008000005 */
.L_x_5:
[----:B------:R-:W5:Y:S01]  /*0430*/  S2UR UR4, SR_CTAID.Z ;  /* 0x00000000000479c3 */ /* 0x000f620000002700 */
[----:B------:R-:W4:Y:S01]  /*0440*/  LDCU UR5, c[0x0][0x370] ;  /* 0x00006e00ff0577ac */ /* 0x000f220008000800 */
[C---:B------:R-:W-:Y:S01]  /*0450*/  ISETP.GE.U32.AND P0, PT, R36.reuse, 0x20, PT ;  /* 0x000000202400780c */ /* 0x040fe20003f06070 */
[----:B--2--5:R-:W-:Y:S01]  /*0460*/  VIADD R2, R3, 0xffffffff ;  /* 0xffffffff03027836 */ /* 0x024fe20000000000 */
[C---:B------:R-:W-:Y:S01]  /*0470*/  ISETP.NE.U32.AND P3, PT, R36.reuse, RZ, PT ;  /* 0x000000ff2400720c */ /* 0x040fe20003f65070 */
[----:B------:R-:W2:Y:S01]  /*0480*/  LDCU UR6, c[0x0][0x374] ;  /* 0x00006e80ff0677ac */ /* 0x000ea20008000800 */
[----:B------:R-:W-:Y:S01]  /*0490*/  LEA R10, R36, UR12, 0x2 ;  /* 0x0000000c240a7c11 */ /* 0x000fe2000f8e10ff */
[----:B----4-:R-:W-:Y:S01]  /*04a0*/  VIADD R11, R7, 0xffffffff ;  /* 0xffffffff070b7836 */ /* 0x010fe20000000000 */
[----:B------:R-:W4:Y:S01]  /*04b0*/  S2UR UR7, SR_CTAID.X ;  /* 0x00000000000779c3 */ /* 0x000f220000002500 */
[----:B------:R-:W5:Y:S01]  /*04c0*/  LDCU.64 UR14, c[0x0][0x3c0] ;  /* 0x00007800ff0e77ac */ /* 0x000f620008000a00 */
[----:B------:R-:W-:Y:S01]  /*04d0*/  R2UR UR24, R4 ;  /* 0x00000000041872ca */ /* 0x000fe200000e0000 */
[----:B------:R-:W-:Y:S04]  /*04e0*/  BSSY.RECONVERGENT B0, `(.L_x_6) ;  /* 0x0000011000007945 */ /* 0x000fe80003800200 */
[----:B------:R3:W-:Y:S01]  /*04f0*/  @!P0 STS [R10], RZ ;  /* 0x000000ff0a008388 */ /* 0x0007e20000000800 */
[----:B------:R-:W-:-:S03]  /*0500*/  NOP ;  /* 0x0000000000007918 */ /* 0x000fc60000000000 */
[----:B------:R3:W-:Y:S02]  /*0510*/  @!P3 STS [UR12+0x24], R2 ;  /* 0x00002402ff00b988 */ /* 0x0007e4000800080c */
[----:B--23--:R-:W-:Y:S02]  /*0520*/  UIMAD UR4, UR4, UR6, UR16 ;  /* 0x00000006040472a4 */ /* 0x00cfe4000f8e0210 */
[----:B------:R2:W-:Y:S02]  /*0530*/  @!P3 STS [UR12+0x20], R11 ;  /* 0x0000200bff00b988 */ /* 0x0005e4000800080c */
[----:B----4-:R-:W-:-:S04]  /*0540*/  UIMAD UR4, UR4, UR5, UR7 ;  /* 0x00000005040472a4 */ /* 0x010fc8000f8e0207 */
[----:B------:R-:W-:-:S04]  /*0550*/  UIMAD UR4, UR4, 0x180, URZ ;  /* 0x00000180040478a4 */ /* 0x000fc8000f8e02ff */
[----:B-----5:R-:W-:-:S04]  /*0560*/  UIADD3 UR20, UP0, UPT, UR4, UR14, URZ ;  /* 0x0000000e04147290 */ /* 0x020fc8000ff1e0ff */
[----:B------:R-:W-:Y:S01]  /*0570*/  ULEA.HI.X.SX32 UR21, UR4, UR15, 0x1, UP0 ;  /* 0x0000000f04157291 */ /* 0x000fe200080f0eff */
[----:B--2---:R-:W-:Y:S11]  /*0580*/  @P3 BRA `(.L_x_7) ;  /* 0x0000000000183947 */ /* 0x004ff60003800000 */
[----:B------:R-:W2:Y:S01]  /*0590*/  LDS R3, [UR12+0x8] ;  /* 0x0000080cff037984 */ /* 0x000ea20008000800 */
[----:B------:R-:W3:Y:S01]  /*05a0*/  LDC.64 R8, c[0x0][0x380] ;  /* 0x0000e000ff087b82 */ /* 0x000ee20000000a00 */
[----:B------:R-:W-:Y:S02]  /*05b0*/  IMAD.MOV.U32 R4, RZ, RZ, 0x70 ;  /* 0x00000070ff047424 */ /* 0x000fe400078e00ff */
[----:B---3--:R3:W-:Y:S03]  /*05c0*/  STS.64 [UR12], R8 ;  /* 0x00000008ff007988 */ /* 0x0087e60008000a0c */
[----:B--2---:R-:W-:-:S05]  /*05d0*/  LOP3.LUT R3, R3, 0x10, R4, 0xd8, !PT ;  /* 0x0000001003037812 */ /* 0x004fca00078ed804 */
[----:B------:R3:W-:Y:S02]  /*05e0*/  STS [UR12+0x8], R3 ;  /* 0x00000803ff007988 */ /* 0x0007e4000800080c */
.L_x_7:
[----:B------:R-:W-:Y:S05]  /*05f0*/  BSYNC.RECONVERGENT B0 ;  /* 0x0000000000007941 */ /* 0x000fea0003800200 */
.L_x_6:
[----:B------:R-:W-:Y:S04]  /*0600*/  BSSY.RECONVERGENT B0, `(.L_x_8) ;  /* 0x000000a000007945 */ /* 0x000fe80003800200 */
[----:B------:R-:W-:Y:S05]  /*0610*/  @P3 BRA `(.L_x_9) ;  /* 0x0000000000203947 */ /* 0x000fea0003800000 */
[----:B---3--:R-:W2:Y:S01]  /*0620*/  LDS R3, [UR12+0x34] ;  /* 0x0000340cff037984 */ /* 0x008ea20008000800 */
[----:B------:R-:W-:Y:S02]  /*0630*/  IMAD.MOV.U32 R4, RZ, RZ, 0x1f000000 ;  /* 0x1f000000ff047424 */ /* 0x000fe400078e00ff */
[----:B------:R-:W-:Y:S01]  /*0640*/  @!P3 IMAD.MOV.U32 R5, RZ, RZ, 0x3f ;  /* 0x0000003fff05b424 */ /* 0x000fe200078e00ff */
[----:B------:R-:W3:Y:S02]  /*0650*/  @!P3 LDS R6, [UR12+0x38] ;  /* 0x0000380cff06b984 */ /* 0x000ee40008000800 */
[----:B--2---:R-:W-:Y:S02]  /*0660*/  LOP3.LUT R3, R3, 0xff000000, R4, 0xb8, !PT ;  /* 0xff00000003037812 */ /* 0x004fe400078eb804 */
[----:B---3--:R-:W-:-:S03]  /*0670*/  @!P3 LOP3.LUT R4, R6, 0xff, R5, 0xb8, !PT ;  /* 0x000000ff0604b812 */ /* 0x008fc600078eb805 */
[----:B------:R2:W-:Y:S04]  /*0680*/  STS [UR12+0x34], R3 ;  /* 0x00003403ff007988 */ /* 0x0005e8000800080c */
[----:B------:R2:W-:Y:S02]  /*0690*/  @!P3 STS [UR12+0x38], R4 ;  /* 0x00003804ff00b988 */ /* 0x0005e4000800080c */
.L_x_9:
[----:B------:R-:W-:Y:S05]  /*06a0*/  BSYNC.RECONVERGENT B0 ;  /* 0x0000000000007941 */ /* 0x000fea0003800200 */
.L_x_8:
[----:B------:R-:W-:Y:S04]  /*06b0*/  BSSY.RECONVERGENT B0, `(.L_x_10) ;  /* 0x000000e000007945 */ /* 0x000fe80003800200 */
[----:B------:R-:W-:Y:S05]  /*06c0*/  @P3 BRA `(.L_x_11) ;  /* 0x0000000000303947 */ /* 0x000fea0003800000 */
[----:B--2---:R-:W2:Y:S01]  /*06d0*/  LDS R4, [UR12+0x34] ;  /* 0x0000340cff047984 */ /* 0x004ea20008000800 */
[----:B---3--:R-:W3:Y:S03]  /*06e0*/  LDC.64 R8, c[0x0][0x3a8] ;  /* 0x0000ea00ff087b82 */ /* 0x008ee60000000a00 */
[----:B------:R-:W4:Y:S01]  /*06f0*/  LDS R3, [UR12+0x1c] ;  /* 0x00001c0cff037984 */ /* 0x000f220008000800 */
[C---:B---3--:R-:W-:Y:S01]  /*0700*/  SHF.L.U64.HI R6, R8.reuse, 0x1, R9 ;  /* 0x0000000108067819 */ /* 0x048fe20000010209 */
[----:B------:R-:W-:-:S03]  /*0710*/  IMAD.SHL.U32 R5, R8, 0x2, RZ ;  /* 0x0000000208057824 */ /* 0x000fc600078e00ff */
[--C-:B------:R-:W-:Y:S02]  /*0720*/  SHF.R.U32.HI R8, RZ, 0x4, R6.reuse ;  /* 0x00000004ff087819 */ /* 0x100fe40000011606 */
[----:B------:R-:W-:-:S05]  /*0730*/  SHF.R.U64 R5, R5, 0x4, R6 ;  /* 0x0000000405057819 */ /* 0x000fca0000001206 */
[----:B------:R5:W-:Y:S01]  /*0740*/  STS [UR12+0xc], R5 ;  /* 0x00000c05ff007988 */ /* 0x000be2000800080c */
[----:B--2---:R-:W-:Y:S02]  /*0750*/  LOP3.LUT R4, R4, 0x7, RZ, 0xb8, !PT ;  /* 0x0000000704047812 */ /* 0x004fe400078eb8ff */
[----:B----4-:R-:W-:-:S03]  /*0760*/  LOP3.LUT R3, R3, 0xf, R8, 0xb8, !PT ;  /* 0x0000000f03037812 */ /* 0x010fc600078eb808 */
[----:B------:R5:W-:Y:S04]  /*0770*/  STS [UR12+0x34], R4 ;  /* 0x00003404ff007988 */ /* 0x000be8000800080c */
[----:B------:R5:W-:Y:S02]  /*0780*/  STS [UR12+0x1c], R3 ;  /* 0x00001c03ff007988 */ /* 0x000be4000800080c */
.L_x_11:
[----:B------:R-:W-:Y:S05]  /*0790*/  BSYNC.RECONVERGENT B0 ;  /* 0x0000000000007941 */ /* 0x000fea0003800200 */
.L_x_10:
[----:B------:R-:W-:Y:S04]  /*07a0*/  BSSY.RECONVERGENT B1, `(.L_x_12) ;  /* 0x000001a000017945 */ /* 0x000fe80003800200 */
[----:B------:R-:W-:Y:S04]  /*07b0*/  BSSY.RELIABLE B0, `(.L_x_13) ;  /* 0x0000015000007945 */ /* 0x000fe80003800100 */
[----:B------:R-:W-:Y:S05]  /*07c0*/  @P3 BRA `(.L_x_14) ;  /* 0x0000000000203947 */ /* 0x000fea0003800000 */
[----:B--23-5:R-:W2:Y:S02]  /*07d0*/  LDS R3, [UR12+0x34] ;  /* 0x0000340cff037984 */ /* 0x02cea40008000800 */
[----:B--2---:R-:W-:-:S05]  /*07e0*/  LOP3.LUT R3, R3, 0x38, RZ, 0xb8, !PT ;  /* 0x0000003803037812 */ /* 0x004fca00078eb8ff */
[----:B------:R2:W-:Y:S01]  /*07f0*/  STS [UR12+0x34], R3 ;  /* 0x00003403ff007988 */ /* 0x0005e2000800080c */
[----:B------:R-:W-:Y:S05]  /*0800*/  @P3 BRA `(.L_x_15) ;  /* 0x0000000000203947 */ /* 0x000fea0003800000 */
[----:B--2---:R-:W2:Y:S01]  /*0810*/  LDS R3, [UR12+0x8] ;  /* 0x0000080cff037984 */ /* 0x004ea20008000800 */
[----:B------:R-:W-:-:S05]  /*0820*/  IMAD.MOV.U32 R4, RZ, RZ, 0x780 ;  /* 0x00000780ff047424 */ /* 0x000fca00078e00ff */
[----:B--2---:R-:W-:-:S05]  /*0830*/  LOP3.LUT R3, R3, 0x500, R4, 0xd8, !PT ;  /* 0x0000050003037812 */ /* 0x004fca00078ed804 */
[----:B------:R4:W-:Y:S02]  /*0840*/  STS [UR12+0x8], R3 ;  /* 0x00000803ff007988 */ /* 0x0009e4000800080c */
.L_x_14:
[----:B------:R-:W-:Y:S05]  /*0850*/  @P3 BRA `(.L_x_16) ;  /* 0x0000000000283947 */ /* 0x000fea0003800000 */
[----:B--2345:R-:W2:Y:S02]  /*0860*/  LDS R3, [UR12+0x8] ;  /* 0x0000080cff037984 */ /* 0x03cea40008000800 */
[----:B--2---:R-:W-:-:S05]  /*0870*/  LOP3.LUT R3, R3, 0x1800, RZ, 0xb8, !PT ;  /* 0x0000180003037812 */ /* 0x004fca00078eb8ff */
[----:B------:R3:W-:Y:S02]  /*0880*/  STS [UR12+0x8], R3 ;  /* 0x00000803ff007988 */ /* 0x0007e4000800080c */
.L_x_15:
[----:B------:R-:W-:Y:S05]  /*0890*/  @P3 BREAK.RELIABLE B0 ;  /* 0x0000000000003942 */ /* 0x000fea0003800100 */
[----:B------:R-:W-:Y:S05]  /*08a0*/  @P3 BRA `(.L_x_17) ;  /* 0x0000000000243947 */ /* 0x000fea0003800000 */
[----:B------:R-:W4:Y:S01]  /*08b0*/  LDS R4, [UR12+0x8] ;  /* 0x0000080cff047984 */ /* 0x000f220008000800 */
[----:B--23--:R-:W-:-:S05]  /*08c0*/  IMAD.MOV.U32 R3, RZ, RZ, 0x6000 ;  /* 0x00006000ff037424 */ /* 0x00cfca00078e00ff */
[----:B----4-:R-:W-:-:S04]  /*08d0*/  LOP3.LUT R3, R4, 0x4000, R3, 0xd8, !PT ;  /* 0x0000400004037812 */ /* 0x010fc800078ed803 */
[----:B------:R-:W-:-:S05]  /*08e0*/  LOP3.LUT R3, R3, 0x400000, RZ, 0xb8, !PT ;  /* 0x0040000003037812 */ /* 0x000fca00078eb8ff */
[----:B------:R2:W-:Y:S02]  /*08f0*/  STS [UR12+0x8], R3 ;  /* 0x00000803ff007988 */ /* 0x0005e4000800080c */
.L_x_16:
[----:B------:R-:W-:Y:S05]  /*0900*/  BSYNC.RELIABLE B0 ;  /* 0x0000000000007941 */ /* 0x000fea0003800100 */
.L_x_13:
[----:B--2345:R-:W2:Y:S02]  /*0910*/  @!P3 LDS R3, [UR12+0x8] ;  /* 0x0000080cff03b984 */ /* 0x03cea40008000800 */
[----:B--2---:R-:W-:-:S05]  /*0920*/  @!P3 LOP3.LUT R3, R3, 0x8000, RZ, 0xb8, !PT ;  /* 0x000080000303b812 */ /* 0x004fca00078eb8ff */
[----:B------:R4:W-:Y:S02]  /*0930*/  @!P3 STS [UR12+0x8], R3 ;  /* 0x00000803ff00b988 */ /* 0x0009e4000800080c */
.L_x_17:
[----:B------:R-:W-:Y:S05]  /*0940*/  BSYNC.RECONVERGENT B1 ;  /* 0x0000000000017941 */ /* 0x000fea0003800200 */
.L_x_12:
[----:B------:R-:W-:Y:S05]  /*0950*/  WARPSYNC.ALL ;  /* 0x0000000000007948 */ /* 0x000fea0003800000 */
[----:B------:R-:W-:Y:S01]  /*0960*/  NOP ;  /* 0x0000000000007918 */ /* 0x000fe20000000000 */
[----:B--234-:R-:W2:Y:S02]  /*0970*/  LDC R3, c[0x0][0x39c] ;  /* 0x0000e700ff037b82 */ /* 0x01cea40000000800 */
[----:B--2---:R-:W-:Y:S01]  /*0980*/  VIADD R3, R3, 0xffffffff ;  /* 0xffffffff03037836 */ /* 0x004fe20000000000 */
[----:B------:R-:W-:Y:S06]  /*0990*/  @P0 BRA `(.L_x_18) ;  /* 0x0000000000300947 */ /* 0x000fec0003800000 */
[----:B------:R-:W2:Y:S01]  /*09a0*/  S2R R4, SR_LANEID ;  /* 0x0000000000047919 */ /* 0x000ea20000000000 */
[----:B------:R-:W-:Y:S05]  /*09b0*/  WARPSYNC.ALL ;  /* 0x0000000000007948 */ /* 0x000fea0003800000 */
[----:B------:R-:W-:Y:S01]  /*09c0*/  NOP ;  /* 0x0000000000007918 */ /* 0x000fe20000000000 */
[----:B--2---:R-:W-:-:S05]  /*09d0*/  IMAD.SHL.U32 R6, R4, 0x4, RZ ;  /* 0x0000000404067824 */ /* 0x004fca00078e00ff */
[----:B------:R-:W2:Y:S01]  /*09e0*/  LDS R9, [R6+UR12] ;  /* 0x0000000c06097984 */ /* 0x000ea20008000800 */
[----:B------:R-:W-:-:S05]  /*09f0*/  IADD3 R4, P1, PT, R6, UR20, RZ ;  /* 0x0000001406047c10 */ /* 0x000fca000ff3e0ff */
[----:B------:R-:W-:-:S05]  /*0a00*/  IMAD.X R5, RZ, RZ, UR21, P1 ;  /* 0x00000015ff057e24 */ /* 0x000fca00088e06ff */
[----:B--2---:R2:W3:Y:S01]  /*0a10*/  ATOMG.E.EXCH.STRONG.GPU PT, RZ, [R4], R9 ;  /* 0x0000000904ff73a8 */ /* 0x0044e200041ee100 */
[----:B------:R-:W-:-:S04]  /*0a20*/  DEPBAR {5,4,3,2,1,0} ;  /* 0x0000003f0000791a */ /* 0x000fc80000000000 */
[----:B------:R-:W4:Y:S02]  /*0a30*/  CCTL.E.C.LDCU.IV.DEEP [UR20] ;  /* 0x0000000014007540 */ /* 0x000f240009c08000 */
[----:B----4-:R2:W-:Y:S01]  /*0a40*/  UTMACCTL.IV [UR20] ;  /* 0x00000000140079b9 */ /* 0x0105e20008000000 */
[----:B------:R-:W-:Y:S01]  /*0a50*/  NOP ;  /* 0x0000000000007918 */ /* 0x000fe20000000000 */
.L_x_18:
[----:B------:R-:W-:Y:S05]  /*0a60*/  @P0 BRA `(.L_x_19) ;  /* 0x00000000000c0947 */ /* 0x000fea0003800000 */
[----:B------:R0:W-:Y:S01]  /*0a70*/  UTMACMDFLUSH ;  /* 0x00000000000079b7 */ /* 0x0001e20000000000 */
[----:B------:R-:W-:Y:S05]  /*0a80*/  @P0 BRA `(.L_x_19) ;  /* 0x0000000000040947 */ /* 0x000fea0003800000 */
[----:B------:R-:W-:-:S04]  /*0a90*/  DEPBAR.LE SB0, 0x0 ;  /* 0x000080000000791a */ /* 0x000fc80000000000 */
.L_x_19:
[----:B------:R-:W-:Y:S05]  /*0aa0*/  WARPSYNC.ALL ;  /* 0x0000000000007948 */ /* 0x000fea0003800000 */
[----:B------:R-:W-:Y:S01]  /*0ab0*/  NOP ;  /* 0x0000000000007918 */ /* 0x000fe20000000000 */
[----:B---3--:R-:W-:Y:S06]  /*0ac0*/  BAR.SYNC.DEFER_BLOCKING 0x0 ;  /* 0x0000000000007b1d */ /* 0x008fec0000010000 */
[----:B------:R-:W-:Y:S02]  /*0ad0*/  BSSY.RECONVERGENT B1, `(.L_x_20) ;  /* 0x000000b000017945 */ /* 0x000fe40003800200 */
[----:B------:R-:W-:Y:S06]  /*0ae0*/  BAR.SYNC.DEFER_BLOCKING 0x0 ;  /* 0x0000000000007b1d */ /* 0x000fec0000010000 */
[----:B------:R3:W-:Y:S01]  /*0af0*/  @!P0 STS [R10], RZ ;  /* 0x000000ff0a008388 */ /* 0x0007e20000000800 */
[----:B------:R-:W-:Y:S01]  /*0b00*/  NOP ;  /* 0x0000000000007918 */ /* 0x000fe20000000000 */
[----:B------:R-:W-:Y:S05]  /*0b10*/  @P3 BRA `(.L_x_21) ;  /* 0x0000000000183947 */ /* 0x000fea0003800000 */
[----:B--2---:R-:W2:Y:S01]  /*0b20*/  LDS R4, [UR12+0x8] ;  /* 0x0000080cff047984 */ /* 0x004ea20008000800 */
[----:B------:R-:W4:Y:S01]  /*0b30*/  LDC.64 R8, c[0x0][0x388] ;  /* 0x0000e200ff087b82 */ /* 0x000f220000000a00 */
[----:B------:R-:W-:Y:S02]  /*0b40*/  IMAD.MOV.U32 R5, RZ, RZ, 0x70 ;  /* 0x00000070ff057424 */ /* 0x000fe400078e00ff */
[----:B----4-:R4:W-:Y:S03]  /*0b50*/  STS.64 [UR12], R8 ;  /* 0x00000008ff007988 */ /* 0x0109e60008000a0c */
[----:B--2---:R-:W-:-:S05]  /*0b60*/  LOP3.LUT R4, R4, 0x10, R5, 0xd8, !PT ;  /* 0x0000001004047812 */ /* 0x004fca00078ed805 */
[----:B------:R4:W-:Y:S02]  /*0b70*/  STS [UR12+0x8], R4 ;  /* 0x00000804ff007988 */ /* 0x0009e4000800080c */
.L_x_21:
[----:B--2---:R-:W-:Y:S05]  /*0b80*/  BSYNC.RECONVERGENT B1 ;  /* 0x0000000000017941 */ /* 0x004fea0003800200 */
.L_x_20:
[----:B------:R-:W-:Y:S04]  /*0b90*/  BSSY.RECONVERGENT B1, `(.L_x_22) ;  /* 0x000000a000017945 */ /* 0x000fe80003800200 */
[----:B------:R-:W-:Y:S05]  /*0ba0*/  @P3 BRA `(.L_x_23) ;  /* 0x0000000000203947 */ /* 0x000fea0003800000 */
[----:B----4-:R-:W2:Y:S01]  /*0bb0*/  LDS R4, [UR12+0x34] ;  /* 0x0000340cff047984 */ /* 0x010ea20008000800 */
[----:B------:R-:W-:Y:S02]  /*0bc0*/  IMAD.MOV.U32 R5, RZ, RZ, 0x3f000000 ;  /* 0x3f000000ff057424 */ /* 0x000fe400078e00ff */
[----:B------:R-:W-:Y:S01]  /*0bd0*/  @!P3 IMAD.MOV.U32 R6, RZ, RZ, 0x1f ;  /* 0x0000001fff06b424 */ /* 0x000fe200078e00ff */
[----:B------:R-:W4:Y:S02]  /*0be0*/  @!P3 LDS R9, [UR12+0x38] ;  /* 0x0000380cff09b984 */ /* 0x000f240008000800 */
[----:B--2---:R-:W-:Y:S02]  /*0bf0*/  LOP3.LUT R4, R4, 0xff000000, R5, 0xb8, !PT ;  /* 0xff00000004047812 */ /* 0x004fe400078eb805 */
[----:B----4-:R-:W-:-:S03]  /*0c00*/  @!P3 LOP3.LUT R5, R9, 0xff, R6, 0xb8, !PT ;  /* 0x000000ff0905b812 */ /* 0x010fc600078eb806 */
[----:B------:R2:W-:Y:S04]  /*0c10*/  STS [UR12+0x34], R4 ;  /* 0x00003404ff007988 */ /* 0x0005e8000800080c */
[----:B------:R2:W-:Y:S02]  /*0c20*/  @!P3 STS [UR12+0x38], R5 ;  /* 0x00003805ff00b988 */ /* 0x0005e4000800080c */
.L_x_23:
[----:B------:R-:W-:Y:S05]  /*0c30*/  BSYNC.RECONVERGENT B1 ;  /* 0x0000000000017941 */ /* 0x000fea0003800200 */
.L_x_22:
[----:B------:R-:W-:Y:S04]  /*0c40*/  BSSY.RECONVERGENT B1, `(.L_x_24) ;  /* 0x0000004000017945 */ /* 0x000fe80003800200 */
[----:B------:R-:W-:Y:S05]  /*0c50*/  @P3 BRA `(.L_x_25) ;  /* 0x0000000000083947 */ /* 0x000fea0003800000 */
[----:B------:R5:W-:Y:S04]  /*0c60*/  STS [UR12+0x24], R11 ;  /* 0x0000240bff007988 */ /* 0x000be8000800080c */
[----:B------:R5:W-:Y:S02]  /*0c70*/  STS [UR12+0x20], R3 ;  /* 0x00002003ff007988 */ /* 0x000be4000800080c */
.L_x_25:
[----:B------:R-:W-:Y:S05]  /*0c80*/  BSYNC.RECONVERGENT B1 ;  /* 0x0000000000017941 */ /* 0x000fea0003800200 */
.L_x_24:
[----:B------:R-:W-:Y:S04]  /*0c90*/  BSSY.RECONVERGENT B1, `(.L_x_26) ;  /* 0x000000e000017945 */ /* 0x000fe80003800200 */
[----:B------:R-:W-:Y:S05]  /*0ca0*/  @P3 BRA `(.L_x_27) ;  /* 0x0000000000303947 */ /* 0x000fea0003800000 */
[----:B--2---:R-:W2:Y:S01]  /*0cb0*/  LDS R5, [UR12+0x34] ;  /* 0x0000340cff057984 */ /* 0x004ea20008000800 */
[----:B----4-:R-:W4:Y:S03]  /*0cc0*/  LDC.64 R8, c[0x0][0x3b0] ;  /* 0x0000ec00ff087b82 */ /* 0x010f260000000a00 */
[----:B------:R-:W3:Y:S01]  /*0cd0*/  LDS R4, [UR12+0x1c] ;  /* 0x00001c0cff047984 */ /* 0x000ee20008000800 */
[C---:B----4-:R-:W-:Y:S01]  /*0ce0*/  SHF.L.U64.HI R9, R8.reuse, 0x1, R9 ;  /* 0x0000000108097819 */ /* 0x050fe20000010209 */
[----:B------:R-:W-:-:S03]  /*0cf0*/  IMAD.SHL.U32 R6, R8, 0x2, RZ ;  /* 0x0000000208067824 */ /* 0x000fc600078e00ff */
[--C-:B-----5:R-:W-:Y:S02]  /*0d00*/  SHF.R.U32.HI R11, RZ, 0x4, R9.reuse ;  /* 0x00000004ff0b7819 */ /* 0x120fe40000011609 */
[----:B------:R-:W-:-:S05]  /*0d10*/  SHF.R.U64 R6, R6, 0x4, R9 ;  /* 0x0000000406067819 */ /* 0x000fca0000001209 */
[----:B------:R4:W-:Y:S01]  /*0d20*/  STS [UR12+0xc], R6 ;  /* 0x00000c06ff007988 */ /* 0x0009e2000800080c */
[----:B--2---:R-:W-:Y:S02]  /*0d30*/  LOP3.LUT R5, R5, 0x7, RZ, 0xb8, !PT ;  /* 0x0000000705057812 */ /* 0x004fe400078eb8ff */
[----:B---3--:R-:W-:-:S03]  /*0d40*/  LOP3.LUT R4, R4, 0xf, R11, 0xb8, !PT ;  /* 0x0000000f04047812 */ /* 0x008fc600078eb80b */
[----:B------:R4:W-:Y:S04]  /*0d50*/  STS [UR12+0x34], R5 ;  /* 0x00003405ff007988 */ /* 0x0009e8000800080c */
[----:B------:R4:W-:Y:S02]  /*0d60*/  STS [UR12+0x1c], R4 ;  /* 0x00001c04ff007988 */ /* 0x0009e4000800080c */
.L_x_27:
[----:B------:R-:W-:Y:S05]  /*0d70*/  BSYNC.RECONVERGENT B1 ;  /* 0x0000000000017941 */ /* 0x000fea0003800200 */
.L_x_26:
[----:B------:R-:W-:Y:S04]  /*0d80*/  BSSY.RECONVERGENT B2, `(.L_x_28) ;  /* 0x000001a000027945 */ /* 0x000fe80003800200 */
[----:B------:R-:W-:Y:S04]  /*0d90*/  BSSY.RELIABLE B1, `(.L_x_29) ;  /* 0x0000015000017945 */ /* 0x000fe80003800100 */
[----:B------:R-:W-:Y:S05]  /*0da0*/  @P3 BRA `(.L_x_30) ;  /* 0x0000000000203947 */ /* 0x000fea0003800000 */
[----:B--2-4-:R-:W2:Y:S02]  /*0db0*/  LDS R4, [UR12+0x34] ;  /* 0x0000340cff047984 */ /* 0x014ea40008000800 */
[----:B--2---:R-:W-:-:S05]  /*0dc0*/  LOP3.LUT R4, R4, 0x38, RZ, 0xb8, !PT ;  /* 0x0000003804047812 */ /* 0x004fca00078eb8ff */
[----:B------:R2:W-:Y:S01]  /*0dd0*/  STS [UR12+0x34], R4 ;  /* 0x00003404ff007988 */ /* 0x0005e2000800080c */
[----:B------:R-:W-:Y:S05]  /*0de0*/  @P3 BRA `(.L_x_31) ;  /* 0x0000000000203947 */ /* 0x000fea0003800000 */
[----:B--2---:R-:W2:Y:S01]  /*0df0*/  LDS R4, [UR12+0x8] ;  /* 0x0000080cff047984 */ /* 0x004ea20008000800 */
[----:B------:R-:W-:-:S05]  /*0e00*/  IMAD.MOV.U32 R5, RZ, RZ, 0x780 ;  /* 0x00000780ff057424 */ /* 0x000fca00078e00ff */
[----:B--2---:R-:W-:-:S05]  /*0e10*/  LOP3.LUT R4, R4, 0x500, R5, 0xd8, !PT ;  /* 0x0000050004047812 */ /* 0x004fca00078ed805 */
[----:B------:R2:W-:Y:S02]  /*0e20*/  STS [UR12+0x8], R4 ;  /* 0x00000804ff007988 */ /* 0x0005e4000800080c */
.L_x_30:
[----:B------:R-:W-:Y:S05]  /*0e30*/  @P3 BRA `(.L_x_32) ;  /* 0x0000000000283947 */ /* 0x000fea0003800000 */
[----:B--2-4-:R-:W2:Y:S02]  /*0e40*/  LDS R4, [UR12+0x8] ;  /* 0x0000080cff047984 */ /* 0x014ea40008000800 */
[----:B--2---:R-:W-:-:S05]  /*0e50*/  LOP3.LUT R4, R4, 0x1800, RZ, 0xb8, !PT ;  /* 0x0000180004047812 */ /* 0x004fca00078eb8ff */
[----:B------:R4:W-:Y:S02]  /*0e60*/  STS [UR12+0x8], R4 ;  /* 0x00000804ff007988 */ /* 0x0009e4000800080c */
.L_x_31:
[----:B------:R-:W-:Y:S05]  /*0e70*/  @P3 BREAK.RELIABLE B1 ;  /* 0x0000000000013942 */ /* 0x000fea0003800100 */
[----:B------:R-:W-:Y:S05]  /*0e80*/  @P3 BRA `(.L_x_33) ;  /* 0x0000000000243947 */ /* 0x000fea0003800000 */
[----:B--2-4-:R-:W2:Y:S01]  /*0e90*/  LDS R4, [UR12+0x8] ;  /* 0x0000080cff047984 */ /* 0x014ea20008000800 */
[----:B------:R-:W-:-:S05]  /*0ea0*/  IMAD.MOV.U32 R5, RZ, RZ, 0x6000 ;  /* 0x00006000ff057424 */ /* 0x000fca00078e00ff */
[----:B--2---:R-:W-:-:S04]  /*0eb0*/  LOP3.LUT R4, R4, 0x6000, R5, 0xd8, !PT ;  /* 0x0000600004047812 */ /* 0x004fc800078ed805 */
[----:B------:R-:W-:-:S05]  /*0ec0*/  LOP3.LUT R4, R4, 0x400000, RZ, 0xb8, !PT ;  /* 0x0040000004047812 */ /* 0x000fca00078eb8ff */
[----:B------:R2:W-:Y:S02]  /*0ed0*/  STS [UR12+0x8], R4 ;  /* 0x00000804ff007988 */ /* 0x0005e4000800080c */
.L_x_32:
[----:B------:R-:W-:Y:S05]  /*0ee0*/  BSYNC.RELIABLE B1 ;  /* 0x0000000000017941 */ /* 0x000fea0003800100 */
.L_x_29:
[----:B--2-4-:R-:W2:Y:S02]  /*0ef0*/  @!P3 LDS R4, [UR12+0x8] ;  /* 0x0000080cff04b984 */ /* 0x014ea40008000800 */
[----:B--2---:R-:W-:-:S05]  /*0f00*/  @!P3 LOP3.LUT R4, R4, 0x8000, RZ, 0xb8, !PT ;  /* 0x000080000404b812 */ /* 0x004fca00078eb8ff */
[----:B------:R2:W-:Y:S02]  /*0f10*/  @!P3 STS [UR12+0x8], R4 ;  /* 0x00000804ff00b988 */ /* 0x0005e4000800080c */
.L_x_33:
[----:B------:R-:W-:Y:S05]  /*0f20*/  BSYNC.RECONVERGENT B2 ;  /* 0x0000000000027941 */ /* 0x000fea0003800200 */
.L_x_28:
[----:B------:R-:W-:Y:S05]  /*0f30*/  WARPSYNC.ALL ;  /* 0x0000000000007948 */ /* 0x000fea0003800000 */
[----:B------:R-:W-:Y:S01]  /*0f40*/  NOP ;  /* 0x0000000000007918 */ /* 0x000fe20000000000 */
[----:B------:R-:W-:-:S04]  /*0f50*/  UIADD3 UR5, UPT, UPT, UR4, 0x80, URZ ;  /* 0x0000008004057890 */ /* 0x000fc8000fffe0ff */
[----:B------:R-:W-:-:S04]  /*0f60*/  UIADD3 UR22, UP0, UPT, UR5, UR14, URZ ;  /* 0x0000000e05167290 */ /* 0x000fc8000ff1e0ff */
[----:B------:R-:W-:Y:S01]  /*0f70*/  ULEA.HI.X.SX32 UR23, UR5, UR15, 0x1, UP0 ;  /* 0x0000000f05177291 */ /* 0x000fe200080f0eff */
[----:B------:R-:W-:Y:S11]  /*0f80*/  @P0 BRA `(.L_x_34) ;  /* 0x0000000000300947 */ /* 0x000ff60003800000 */
[----:B--2-4-:R-:W2:Y:S01]  /*0f90*/  S2R R4, SR_LANEID ;  /* 0x0000000000047919 */ /* 0x014ea20000000000 */
[----:B------:R-:W-:Y:S05]  /*0fa0*/  WARPSYNC.ALL ;  /* 0x0000000000007948 */ /* 0x000fea0003800000 */
[----:B------:R-:W-:Y:S01]  /*0fb0*/  NOP ;  /* 0x0000000000007918 */ /* 0x000fe20000000000 */
[----:B--2---:R-:W-:-:S05]  /*0fc0*/  IMAD.SHL.U32 R6, R4, 0x4, RZ ;  /* 0x0000000404067824 */ /* 0x004fca00078e00ff */
[----:B------:R-:W2:Y:S01]  /*0fd0*/  LDS R9, [R6+UR12] ;  /* 0x0000000c06097984 */ /* 0x000ea20008000800 */
[----:B------:R-:W-:-:S05]  /*0fe0*/  IADD3 R4, P1, PT, R6, UR22, RZ ;  /* 0x0000001606047c10 */ /* 0x000fca000ff3e0ff */
[----:B------:R-:W-:-:S05]  /*0ff0*/  IMAD.X R5, RZ, RZ, UR23, P1 ;  /* 0x00000017ff057e24 */ /* 0x000fca00088e06ff */
[----:B--2---:R2:W4:Y:S01]  /*1000*/  ATOMG.E.EXCH.STRONG.GPU PT, RZ, [R4], R9 ;  /* 0x0000000904ff73a8 */ /* 0x00452200041ee100 */
[----:B------:R-:W-:-:S04]  /*1010*/  DEPBAR {5,4,3,2,1,0} ;  /* 0x0000003f0000791a */ /* 0x000fc80000000000 */
[----:B------:R-:W3:Y:S02]  /*1020*/  CCTL.E.C.LDCU.IV.DEEP [UR22] ;  /* 0x0000000016007540 */ /* 0x000ee40009c08000 */
[----:B---3--:R2:W-:Y:S01]  /*1030*/  UTMACCTL.IV [UR22] ;  /* 0x00000000160079b9 */ /* 0x0085e20008000000 */
[----:B------:R-:W-:Y:S01]  /*1040*/  NOP ;  /* 0x0000000000007918 */ /* 0x000fe20000000000 */
.L_x_34:
[----:B------:R-:W-:Y:S05]  /*1050*/  @P0 BRA `(.L_x_35) ;  /* 0x00000000000c0947 */ /* 0x000fea0003800000 */
[----:B------:R0:W-:Y:S01]  /*1060*/  UTMACMDFLUSH ;  /* 0x00000000000079b7 */ /* 0x0001e20000000000 */
[----:B------:R-:W-:Y:S05]  /*1070*/  @P0 BRA `(.L_x_35) ;  /* 0x0000000000040947 */ /* 0x000fea0003800000 */
[----:B------:R-:W-:-:S04]  /*1080*/  DEPBAR.LE SB0, 0x0 ;  /* 0x000080000000791a */ /* 0x000fc80000000000 */
.L_x_35:
[----:B------:R-:W-:Y:S05]  /*1090*/  WARPSYNC.ALL ;  /* 0x0000000000007948 */ /* 0x000fea0003800000 */
[----:B------:R-:W-:Y:S01]  /*10a0*/  NOP ;  /* 0x0000000000007918 */ /* 0x000fe20000000000 */
[----:B----4-:R-:W-:Y:S06]  /*10b0*/  BAR.SYNC.DEFER_BLOCKING 0x0 ;  /* 0x0000000000007b1d */ /* 0x010fec0000010000 */
[----:B------:R-:W-:Y:S02]  /*10c0*/  BSSY.RECONVERGENT B2, `(.L_x_36) ;  /* 0x000000b000027945 */ /* 0x000fe40003800200 */
[----:B------:R-:W-:Y:S06]  /*10d0*/  BAR.SYNC.DEFER_BLOCKING 0x0 ;  /* 0x0000000000007b1d */ /* 0x000fec0000010000 */
[----:B------:R4:W-:Y:S01]  /*10e0*/  @!P0 STS [R10], RZ ;  /* 0x000000ff0a008388 */ /* 0x0009e20000000800 */
[----:B------:R-:W-:Y:S01]  /*10f0*/  NOP ;  /* 0x0000000000007918 */ /* 0x000fe20000000000 */
[----:B------:R-:W-:Y:S05]  /*1100*/  @P3 BRA `(.L_x_37) ;  /* 0x0000000000183947 */ /* 0x000fea0003800000 */
[----:B--2---:R-:W2:Y:S01]  /*1110*/  LDS R4, [UR12+0x8] ;  /* 0x0000080cff047984 */ /* 0x004ea20008000800 */
[----:B------:R-:W3:Y:S01]  /*1120*/  LDC.64 R8, c[0x0][0x390] ;  /* 0x0000e400ff087b82 */ /* 0x000ee20000000a00 */
[----:B------:R-:W-:Y:S02]  /*1130*/  IMAD.MOV.U32 R5, RZ, RZ, 0x70 ;  /* 0x00000070ff057424 */ /* 0x000fe400078e00ff */
[----:B---3--:R3:W-:Y:S03]  /*1140*/  STS.64 [UR12], R8 ;  /* 0x00000008ff007988 */ /* 0x0087e60008000a0c */
[----:B--2---:R-:W-:-:S05]  /*1150*/  LOP3.LUT R4, R4, 0x10, R5, 0xd8, !PT ;  /* 0x0000001004047812 */ /* 0x004fca00078ed805 */
[----:B------:R3:W-:Y:S02]  /*1160*/  STS [UR12+0x8], R4 ;  /* 0x00000804ff007988 */ /* 0x0007e4000800080c */
.L_x_37:
[----:B--2---:R-:W-:Y:S05]  /*1170*/  BSYNC.RECONVERGENT B2 ;  /* 0x0000000000027941 */ /* 0x004fea0003800200 */
.L_x_36:
[----:B------:R-:W-:Y:S04]  /*1180*/  BSSY.RECONVERGENT B3, `(.L_x_38) ;  /* 0x0000011000037945 */ /* 0x000fe80003800200 */
[----:B------:R-:W-:Y:S04]  /*1190*/  BSSY.RELIABLE B2, `(.L_x_39) ;  /* 0x000000e000027945 */ /* 0x000fe80003800100 */
[----:B------:R-:W-:Y:S05]  /*11a0*/  @P3 BRA `(.L_x_40) ;  /* 0x0000000000243947 */ /* 0x000fea0003800000 */
[----:B---3--:R-:W2:Y:S01]  /*11b0*/  LDS R4, [UR12+0x34] ;  /* 0x0000340cff047984 */ /* 0x008ea20008000800 */
[----:B------:R-:W-:-:S05]  /*11c0*/  IMAD.MOV.U32 R5, RZ, RZ, 0x3f000000 ;  /* 0x3f000000ff057424 */ /* 0x000fca00078e00ff */
[----:B--2---:R-:W-:-:S05]  /*11d0*/  LOP3.LUT R4, R4, 0xff000000, R5, 0xb8, !PT ;  /* 0xff00000004047812 */ /* 0x004fca00078eb805 */
[----:B------:R2:W-:Y:S01]  /*11e0*/  STS [UR12+0x34], R4 ;  /* 0x00003404ff007988 */ /* 0x0005e2000800080c */
[----:B------:R-:W-:Y:S05]  /*11f0*/  @P3 BRA `(.L_x_41) ;  /* 0x00000000001c3947 */ /* 0x000fea0003800000 */
[----:B--2---:R-:W2:Y:S01]  /*1200*/  LDS R4, [UR12+0x38] ;  /* 0x0000380cff047984 */ /* 0x004ea20008000800 */
[----:B------:R-:W-:-:S05]  /*1210*/  IMAD.MOV.U32 R5, RZ, RZ, 0x3f ;  /* 0x0000003fff057424 */ /* 0x000fca00078e00ff */
[----:B--2---:R-:W-:-:S05]  /*1220*/  LOP3.LUT R4, R4, 0xff, R5, 0xb8, !PT ;  /* 0x000000ff04047812 */ /* 0x004fca00078eb805 */
[----:B------:R2:W-:Y:S02]  /*1230*/  STS [UR12+0x38], R4 ;  /* 0x00003804ff007988 */ /* 0x0005e4000800080c */
.L_x_40:
[----:B------:R-:W-:Y:S05]  /*1240*/  @P3 BREAK.RELIABLE B2 ;  /* 0x0000000000023942 */ /* 0x000fea0003800100 */
[----:B------:R-:W-:Y:S05]  /*1250*/  @P3 BRA `(.L_x_42) ;  /* 0x00000000000c3947 */ /* 0x000fea0003800000 */
[----:B------:R2:W-:Y:S02]  /*1260*/  STS [UR12+0x20], R3 ;  /* 0x00002003ff007988 */ /* 0x0005e4000800080c */
.L_x_41:
[----:B------:R-:W-:Y:S05]  /*1270*/  BSYNC.RELIABLE B2 ;  /* 0x0000000000027941 */ /* 0x000fea0003800100 */
.L_x_39:
[----:B------:R2:W-:Y:S02]  /*1280*/  @!P3 STS [UR12+0x24], R2 ;  /* 0x00002402ff00b988 */ /* 0x0005e4000800080c */
.L_x_42:
[----:B------:R-:W-:Y:S05]  /*1290*/  BSYNC.RECONVERGENT B3 ;  /* 0x0000000000037941 */ /* 0x000fea0003800200 */
.L_x_38:
[----:B------:R-:W-:Y:S05]  /*12a0*/  WARPSYNC.ALL ;  /* 0x0000000000007948 */ /* 0x000fea0003800000 */
[----:B------:R-:W-:Y:S01]  /*12b0*/  NOP ;  /* 0x0000000000007918 */ /* 0x000fe20000000000 */
[----:B------:R-:W-:Y:S04]  /*12c0*/  BSSY.RECONVERGENT B3, `(.L_x_43) ;  /* 0x000000e000037945 */ /* 0x000fe80003800200 */
[----:B------:R-:W-:Y:S05]  /*12d0*/  @P3 BRA `(.L_x_44) ;  /* 0x0000000000303947 */ /* 0x000fea0003800000 */
[----:B--2--5:R-:W2:Y:S01]  /*12e0*/  LDS R3, [UR12+0x34] ;  /* 0x0000340cff037984 */ /* 0x024ea20008000800 */
[----:B---3--:R-:W3:Y:S03]  /*12f0*/  LDC.64 R4, c[0x0][0x3b8] ;  /* 0x0000ee00ff047b82 */ /* 0x008ee60000000a00 */
[----:B------:R-:W5:Y:S01]  /*1300*/  LDS R2, [UR12+0x1c] ;  /* 0x00001c0cff027984 */ /* 0x000f620008000800 */
[C---:B---3--:R-:W-:Y:S01]  /*1310*/  SHF.L.U64.HI R5, R4.reuse, 0x1, R5 ;  /* 0x0000000104057819 */ /* 0x048fe20000010205 */
[----:B------:R-:W-:-:S03]  /*1320*/  IMAD.SHL.U32 R4, R4, 0x2, RZ ;  /* 0x0000000204047824 */ /* 0x000fc600078e00ff */
[--C-:B------:R-:W-:Y:S02]  /*1330*/  SHF.R.U32.HI R9, RZ, 0x4, R5.reuse ;  /* 0x00000004ff097819 */ /* 0x100fe40000011605 */
[----:B------:R-:W-:-:S05]  /*1340*/  SHF.R.U64 R4, R4, 0x4, R5 ;  /* 0x0000000404047819 */ /* 0x000fca0000001205 */
[----:B------:R3:W-:Y:S01]  /*1350*/  STS [UR12+0xc], R4 ;  /* 0x00000c04ff007988 */ /* 0x0007e2000800080c */
[----:B--2---:R-:W-:Y:S02]  /*1360*/  LOP3.LUT R3, R3, 0x7, RZ, 0xb8, !PT ;  /* 0x0000000703037812 */ /* 0x004fe400078eb8ff */
[----:B-----5:R-:W-:-:S03]  /*1370*/  LOP3.LUT R2, R2, 0xf, R9, 0xb8, !PT ;  /* 0x0000000f02027812 */ /* 0x020fc600078eb809 */
[----:B------:R3:W-:Y:S04]  /*1380*/  STS [UR12+0x34], R3 ;  /* 0x00003403ff007988 */ /* 0x0007e8000800080c */
[----:B------:R3:W-:Y:S02]  /*1390*/  STS [UR12+0x1c], R2 ;  /* 0x00001c02ff007988 */ /* 0x0007e4000800080c */
.L_x_44:
[----:B------:R-:W-:Y:S05]  /*13a0*/  BSYNC.RECONVERGENT B3 ;  /* 0x0000000000037941 */ /* 0x000fea0003800200 */
.L_x_43:
[----:B------:R-:W-:Y:S04]  /*13b0*/  BSSY.RECONVERGENT B4, `(.L_x_45) ;  /* 0x000001a000047945 */ /* 0x000fe80003800200 */
[----:B------:R-:W-:Y:S04]  /*13c0*/  BSSY.RELIABLE B3, `(.L_x_46) ;  /* 0x0000015000037945 */ /* 0x000fe80003800100 */
[----:B------:R-:W-:Y:S05]  /*13d0*/  @P3 BRA `(.L_x_47) ;  /* 0x0000000000203947 */ /* 0x000fea0003800000 */
[----:B--23--:R-:W2:Y:S02]  /*13e0*/  LDS R2, [UR12+0x34] ;  /* 0x0000340cff027984 */ /* 0x00cea40008000800 */
[----:B--2---:R-:W-:-:S05]  /*13f0*/  LOP3.LUT R2, R2, 0x38, RZ, 0xb8, !PT ;  /* 0x0000003802027812 */ /* 0x004fca00078eb8ff */
[----:B------:R2:W-:Y:S01]  /*1400*/  STS [UR12+0x34], R2 ;  /* 0x00003402ff007988 */ /* 0x0005e2000800080c */
[----:B------:R-:W-:Y:S05]  /*1410*/  @P3 BRA `(.L_x_48) ;  /* 0x0000000000203947 */ /* 0x000fea0003800000 */
[----:B--2---:R-:W2:Y:S01]  /*1420*/  LDS R2, [UR12+0x8] ;  /* 0x0000080cff027984 */ /* 0x004ea20008000800 */
[----:B-----5:R-:W-:-:S05]  /*1430*/  IMAD.MOV.U32 R3, RZ, RZ, 0x780 ;  /* 0x00000780ff037424 */ /* 0x020fca00078e00ff */
[----:B--2---:R-:W-:-:S05]  /*1440*/  LOP3.LUT R2, R2, 0x500, R3, 0xd8, !PT ;  /* 0x0000050002027812 */ /* 0x004fca00078ed803 */
[----:B------:R2:W-:Y:S02]  /*1450*/  STS [UR12+0x8], R2 ;  /* 0x00000802ff007988 */ /* 0x0005e4000800080c */
.L_x_47:
[----:B------:R-:W-:Y:S05]  /*1460*/  @P3 BRA `(.L_x_49) ;  /* 0x0000000000283947 */ /* 0x000fea0003800000 */
[----:B--23--:R-:W2:Y:S02]  /*1470*/  LDS R2, [UR12+0x8] ;  /* 0x0000080cff027984 */ /* 0x00cea40008000800 */
[----:B--2---:R-:W-:-:S05]  /*1480*/  LOP3.LUT R2, R2, 0x1800, RZ, 0xb8, !PT ;  /* 0x0000180002027812 */ /* 0x004fca00078eb8ff */
[----:B------:R3:W-:Y:S02]  /*1490*/  STS [UR12+0x8], R2 ;  /* 0x00000802ff007988 */ /* 0x0007e4000800080c */
.L_x_48:
[----:B------:R-:W-:Y:S05]  /*14a0*/  @P3 BREAK.RELIABLE B3 ;  /* 0x0000000000033942 */ /* 0x000fea0003800100 */
[----:B------:R-:W-:Y:S05]  /*14b0*/  @P3 BRA `(.L_x_50) ;  /* 0x0000000000243947 */ /* 0x000fea0003800000 */
[----:B--23--:R-:W2:Y:S01]  /*14c0*/  LDS R2, [UR12+0x8] ;  /* 0x0000080cff027984 */ /* 0x00cea20008000800 */
[----:B-----5:R-:W-:-:S05]  /*14d0*/  IMAD.MOV.U32 R3, RZ, RZ, 0x6000 ;  /* 0x00006000ff037424 */ /* 0x020fca00078e00ff */
[----:B--2---:R-:W-:-:S04]  /*14e0*/  LOP3.LUT R2, R2, 0x6000, R3, 0xd8, !PT ;  /* 0x0000600002027812 */ /* 0x004fc800078ed803 */
[----:B------:R-:W-:-:S05]  /*14f0*/  LOP3.LUT R2, R2, 0x400000, RZ, 0xb8, !PT ;  /* 0x0040000002027812 */ /* 0x000fca00078eb8ff */
[----:B------:R2:W-:Y:S02]  /*1500*/  STS [UR12+0x8], R2 ;  /* 0x00000802ff007988 */ /* 0x0005e4000800080c */
.L_x_49:
[----:B------:R-:W-:Y:S05]  /*1510*/  BSYNC.RELIABLE B3 ;  /* 0x0000000000037941 */ /* 0x000fea0003800100 */
.L_x_46:
[----:B--23--:R-:W2:Y:S02]  /*1520*/  @!P3 LDS R2, [UR12+0x8] ;  /* 0x0000080cff02b984 */ /* 0x00cea40008000800 */
[----:B--2---:R-:W-:-:S05]  /*1530*/  @!P3 LOP3.LUT R2, R2, 0x8000, RZ, 0xb8, !PT ;  /* 0x000080000202b812 */ /* 0x004fca00078eb8ff */
[----:B------:R2:W-:Y:S02]  /*1540*/  @!P3 STS [UR12+0x8], R2 ;  /* 0x00000802ff00b988 */ /* 0x0005e4000800080c */
.L_x_50:
[----:B------:R-:W-:Y:S05]  /*1550*/  BSYNC.RECONVERGENT B4 ;  /* 0x0000000000047941 */ /* 0x000fea0003800200 */
.L_x_45:
[----:B------:R-:W-:Y:S05]  /*1560*/  WARPSYNC.ALL ;  /* 0x0000000000007948 */ /* 0x000fea0003800000 */
[----:B------:R-:W-:Y:S01]  /*1570*/  NOP ;  /* 0x0000000000007918 */ /* 0x000fe20000000000 */
[----:B------:R-:W-:-:S04]  /*1580*/  UIADD3 UR4, UPT, UPT, UR4, 0x100, URZ ;  /* 0x0000010004047890 */ /* 0x000fc8000fffe0ff */
[----:B------:R-:W-:-:S04]  /*1590*/  UIADD3 UR14, UP0, UPT, UR4, UR14, URZ ;  /* 0x0000000e040e7290 */ /* 0x000fc8000ff1e0ff */
[----:B------:R-:W-:Y:S01]  /*15a0*/  ULEA.HI.X.SX32 UR15, UR4, UR15, 0x1, UP0 ;  /* 0x0000000f040f7291 */ /* 0x000fe200080f0eff */
[----:B------:R-:W-:Y:S11]  /*15b0*/  @P0 BRA `(.L_x_51) ;  /* 0x0000000000300947 */ /* 0x000ff60003800000 */
[----:B--23--:R-:W2:Y:S01]  /*15c0*/  S2R R2, SR_LANEID ;  /* 0x0000000000027919 */ /* 0x00cea20000000000 */
[----:B------:R-:W-:Y:S05]  /*15d0*/  WARPSYNC.ALL ;  /* 0x0000000000007948 */ /* 0x000fea0003800000 */
[----:B------:R-:W-:Y:S01]  /*15e0*/  NOP ;  /* 0x0000000000007918 */ /* 0x000fe20000000000 */
[----:B--2---:R-:W-:-:S05]  /*15f0*/  IMAD.SHL.U32 R4, R2, 0x4, RZ ;  /* 0x0000000402047824 */ /* 0x004fca00078e00ff */
[----:B------:R-:W2:Y:S01]  /*1600*/  LDS R5, [R4+UR12] ;  /* 0x0000000c04057984 */ /* 0x000ea20008000800 */
[----:B------:R-:W-:-:S05]  /*1610*/  IADD3 R2, P1, PT, R4, UR14, RZ ;  /* 0x0000000e04027c10 */ /* 0x000fca000ff3e0ff */
[----:B-----5:R-:W-:-:S05]  /*1620*/  IMAD.X R3, RZ, RZ, UR15, P1 ;  /* 0x0000000fff037e24 */ /* 0x020fca00088e06ff */
[----:B--2---:R2:W3:Y:S01]  /*1630*/  ATOMG.E.EXCH.STRONG.GPU PT, RZ, [R2], R5 ;  /* 0x0000000502ff73a8 */ /* 0x0044e200041ee100 */
[----:B------:R-:W-:-:S04]  /*1640*/  DEPBAR {5,4,3,2,1,0} ;  /* 0x0000003f0000791a */ /* 0x000fc80000000000 */
[----:B------:R-:W5:Y:S02]  /*1650*/  CCTL.E.C.LDCU.IV.DEEP [UR14] ;  /* 0x000000000e007540 */ /* 0x000f640009c08000 */
[----:B-----5:R2:W-:Y:S01]  /*1660*/  UTMACCTL.IV [UR14] ;  /* 0x000000000e0079b9 */ /* 0x0205e20008000000 */
[----:B------:R-:W-:Y:S01]  /*1670*/  NOP ;  /* 0x0000000000007918 */ /* 0x000fe20000000000 */
.L_x_51:
[----:B------:R-:W-:Y:S05]  /*1680*/  @P0 BRA `(.L_x_52) ;  /* 0x00000000000c0947 */ /* 0x000fea0003800000 */
[----:B------:R0:W-:Y:S01]  /*1690*/  UTMACMDFLUSH ;  /* 0x00000000000079b7 */ /* 0x0001e20000000000 */
[----:B------:R-:W-:Y:S05]  /*16a0*/  @P0 BRA `(.L_x_52) ;  /* 0x0000000000040947 */ /* 0x000fea0003800000 */
[----:B------:R-:W-:-:S04]  /*16b0*/  DEPBAR.LE SB0, 0x0 ;  /* 0x000080000000791a */ /* 0x000fc80000000000 */
.L_x_52:
[----:B------:R-:W-:Y:S05]  /*16c0*/  WARPSYNC.ALL ;  /* 0x0000000000007948 */ /* 0x000fea0003800000 */
[----:B------:R-:W-:Y:S01]  /*16d0*/  NOP ;  /* 0x0000000000007918 */ /* 0x000fe20000000000 */
[----:B---3--:R-:W-:Y:S01]  /*16e0*/  BAR.SYNC.DEFER_BLOCKING 0x0 ;  /* 0x0000000000007b1d */ /* 0x008fe20000010000 */
[----:B--2---:R-:W-:Y:S01]  /*16f0*/  SHF.R.U32.HI R2, RZ, 0x5, R0 ;  /* 0x00000005ff027819 */ /* 0x004fe20000011600 */
[----:B------:R-:W-:-:S03]  /*1700*/  USHF.L.U32 UR16, UR16, 0x7, URZ ;  /* 0x0000000710107899 */ /* 0x000fc600080006ff */
[----:B------:R-:W-:Y:S01]  /*1710*/  R2UR UR13, R2 ;  /* 0x00000000020d72ca */ /* 0x000fe200000e0000 */
[----:B------:R-:W-:Y:S01]  /*1720*/  VOTEU.ALL UP0, P3 ;  /* 0x0000000000ff7886 */ /* 0x000fe20001800000 */
[----:B------:R-:W-:Y:S01]  /*1730*/  UMOV UR4, 0x1 ;  /* 0x0000000100047882 */ /* 0x000fe20000000000 */
[----:B------:R-:W-:Y:S01]  /*1740*/  VOTEU.ALL UP1, P3 ;  /* 0x0000000000ff7886 */ /* 0x000fe20001820000 */
[----:B------:R-:W-:Y:S02]  /*1750*/  BSSY.RECONVERGENT B4, `(.L_x_53) ;  /* 0x0000018000047945 */ /* 0x000fe40003800200 */
[----:B------:R-:W-:-:S04]  /*1760*/  @!UP0 UIADD3 UR8, UPT, UPT, -UR4, 0x100000, URZ ;  /* 0x0010000004088890 */ /* 0x000fc8000fffe1ff */
[----:B------:R-:W-:Y:S02]  /*1770*/  @!UP0 USHF.L.U32 UR9, UR8, 0xb, URZ ;  /* 0x0000000b08098899 */ /* 0x000fe400080006ff */
[----:B------:R-:W-:Y:S02]  /*1780*/  @!UP0 USHF.L.U32 UR8, UR8, 0x1, URZ ;  /* 0x0000000108088899 */ /* 0x000fe400080006ff */
[----:B------:R-:W-:-:S04]  /*1790*/  @!UP0 UIADD3 UR4, UPT, UPT, -UR4, 0x100000, URZ ;  /* 0x0010000004048890 */ /* 0x000fc8000fffe1ff */
[----:B------:R-:W-:Y:S02]  /*17a0*/  @!UP0 USHF.L.U32 UR5, UR4, 0xb, URZ ;  /* 0x0000000b04058899 */ /* 0x000fe400080006ff */
[----:B------:R-:W-:Y:S01]  /*17b0*/  @!UP0 USHF.L.U32 UR4, UR4, 0x1, URZ ;  /* 0x0000000104048899 */ /* 0x000fe200080006ff */
[----:B------:R-:W-:Y:S01]  /*17c0*/  VOTEU.ALL UP0, P3 ;  /* 0x0000000000ff7886 */ /* 0x000fe20001800000 */
[----:B------:R-:W2:Y:S04]  /*17d0*/  FENCE.VIEW.ASYNC.S ;  /* 0x00000000000073c6 */ /* 0x000ea80000000000 */
[----:B--2---:R2:W3:Y:S06]  /*17e0*/  @!UP0 SYNCS.EXCH.64 URZ, [UR12+0xc000], UR8 ;  /* 0x00c000080cff85b2 */ /* 0x0044ec0008000100 */
[----:B------:R2:W3:Y:S02]  /*17f0*/  @!UP1 SYNCS.EXCH.64 URZ, [UR12+0xc020], UR4 ;  /* 0x00c020040cff95b2 */ /* 0x0004e40008000100 */
[----:B---3--:R-:W-:Y:S06]  /*1800*/  BAR.SYNC.DEFER_BLOCKING 0x0 ;  /* 0x0000000000007b1d */ /* 0x008fec0000010000 */
[----:B------:R-:W-:Y:S05]  /*1810*/  @P3 BRA `(.L_x_54) ;  /* 0x00000000002c3947 */ /* 0x000fea0003800000 */
[----:B--2---:R-:W-:Y:S02]  /*1820*/  UMOV UR4, 0x1 ;  /* 0x0000000100047882 */ /* 0x004fe40000000000 */
[----:B------:R-:W-:-:S04]  /*1830*/  UIADD3 UR8, UPT, UPT, -UR4, 0x100000, URZ ;  /* 0x0010000004087890 */ /* 0x000fc8000fffe1ff */
[----:B------:R-:W-:Y:S02]  /*1840*/  USHF.L.U32 UR9, UR8, 0xb, URZ ;  /* 0x0000000b08097899 */ /* 0x000fe400080006ff */
[----:B------:R-:W-:Y:S02]  /*1850*/  USHF.L.U32 UR8, UR8, 0x1, URZ ;  /* 0x0000000108087899 */ /* 0x000fe400080006ff */
[----:B------:R-:W-:-:S04]  /*1860*/  UIADD3 UR4, UPT, UPT, -UR4, 0x100000, URZ ;  /* 0x0010000004047890 */ /* 0x000fc8000fffe1ff */
[----:B------:R-:W-:Y:S02]  /*1870*/  USHF.L.U32 UR5, UR4, 0xb, URZ ;  /* 0x0000000b04057899 */ /* 0x000fe400080006ff */
[----:B------:R-:W-:Y:S01]  /*1880*/  USHF.L.U32 UR4, UR4, 0x1, URZ ;  /* 0x0000000104047899 */ /* 0x000fe200080006ff */
[----:B------:R-:W2:Y:S03]  /*1890*/  FENCE.VIEW.ASYNC.S ;  /* 0x00000000000073c6 */ /* 0x000ea60000000000 */
[----:B--2---:R3:W2:Y:S08]  /*18a0*/  SYNCS.EXCH.64 URZ, [UR12+0xc008], UR8 ;  /* 0x00c008080cff75b2 */ /* 0x0046b00008000100 */
[----:B------:R3:W4:Y:S02]  /*18b0*/  SYNCS.EXCH.64 URZ, [UR12+0xc028], UR4 ;  /* 0x00c028040cff75b2 */ /* 0x0007240008000100 */
[----:B---3--:R-:W-:Y:S01]  /*18c0*/  NOP ;  /* 0x0000000000007918 */ /* 0x008fe20000000000 */
.L_x_54:
[----:B--2---:R-:W-:Y:S05]  /*18d0*/  BSYNC.RECONVERGENT B4 ;  /* 0x0000000000047941 */ /* 0x004fea0003800200 */
.L_x_53:
[----:B----4-:R-:W-:Y:S06]  /*18e0*/  BAR.SYNC.DEFER_BLOCKING 0x0 ;  /* 0x0000000000007b1d */ /* 0x010fec0000010000 */
[----:B------:R-:W-:Y:S04]  /*18f0*/  BSSY.RECONVERGENT B4, `(.L_x_55) ;  /* 0x000000d000047945 */ /* 0x000fe80003800200 */
[----:B------:R-:W-:Y:S05]  /*1900*/  @P3 BRA `(.L_x_56) ;  /* 0x00000000002c3947 */ /* 0x000fea0003800000 */
[----:B------:R-:W-:Y:S02]  /*1910*/  UMOV UR4, 0x1 ;  /* 0x0000000100047882 */ /* 0x000fe40000000000 */
[----:B------:R-:W-:-:S04]  /*1920*/  UIADD3 UR8, UPT, UPT, -UR4, 0x100000, URZ ;  /* 0x0010000004087890 */ /* 0x000fc8000fffe1ff */
[----:B------:R-:W-:Y:S02]  /*1930*/  USHF.L.U32 UR9, UR8, 0xb, URZ ;  /* 0x0000000b08097899 */ /* 0x000fe400080006ff */
[----:B------:R-:W-:Y:S02]  /*1940*/  USHF.L.U32 UR8, UR8, 0x1, URZ ;  /* 0x0000000108087899 */ /* 0x000fe400080006ff */
[----:B------:R-:W-:-:S04]  /*1950*/  UIADD3 UR4, UPT, UPT, -UR4, 0x100000, URZ ;  /* 0x0010000004047890 */ /* 0x000fc8000fffe1ff */
[----:B------:R-:W-:Y:S02]  /*1960*/  USHF.L.U32 UR5, UR4, 0xb, URZ ;  /* 0x0000000b04057899 */ /* 0x000fe400080006ff */
[----:B------:R-:W-:Y:S01]  /*1970*/  USHF.L.U32 UR4, UR4, 0x1, URZ ;  /* 0x0000000104047899 */ /* 0x000fe200080006ff */
[----:B------:R-:W2:Y:S03]  /*1980*/  FENCE.VIEW.ASYNC.S ;  /* 0x00000000000073c6 */ /* 0x000ea60000000000 */
[----:B--2---:R2:W3:Y:S08]  /*1990*/  SYNCS.EXCH.64 URZ, [UR12+0xc010], UR8 ;  /* 0x00c010080cff75b2 */ /* 0x0044f00008000100 */
[----:B------:R2:W4:Y:S01]  /*19a0*/  SYNCS.EXCH.64 URZ, [UR12+0xc030], UR4 ;  /* 0x00c030040cff75b2 */ /* 0x0005220008000100 */
[----:B------:R-:W-:Y:S01]  /*19b0*/  NOP ;  /* 0x0000000000007918 */ /* 0x000fe20000000000 */
.L_x_56:
[----:B--2---:R-:W-:Y:S05]  /*19c0*/  BSYNC.RECONVERGENT B4 ;  /* 0x0000000000047941 */ /* 0x004fea0003800200 */
.L_x_55:
[----:B---34-:R-:W-:Y:S01]  /*19d0*/  BAR.SYNC.DEFER_BLOCKING 0x0 ;  /* 0x0000000000007b1d */ /* 0x018fe20000010000 */
[----:B------:R-:W-:Y:S01]  /*19e0*/  UIADD3 UR10, UPT, UPT, UR12, 0xc020, URZ ;  /* 0x0000c0200c0a7890 */ /* 0x000fe2000fffe0ff */
[----:B------:R-:W-:Y:S01]  /*19f0*/  ISETP.GE.AND P0, PT, R7, 0x1, PT ;  /* 0x000000010700780c */ /* 0x000fe20003f06270 */
[----:B------:R-:W-:-:S03]  /*1a00*/  USHF.L.U32 UR11, UR7, 0x6, URZ ;  /* 0x00000006070b7899 */ /* 0x000fc600080006ff */
        /* <DEDUP_REMOVED lines=13> */
.L_x_58:
[----:B--2---:R-:W-:Y:S05]  /*1ae0*/  BSYNC.RECONVERGENT B4 ;  /* 0x0000000000047941 */ /* 0x004fea0003800200 */
.L_x_57:
[----:B------:R-:W-:Y:S05]  /*1af0*/  @!P0 BRA `(.L_x_59) ;  /* 0x0000000800388947 */ /* 0x000fea0003800000 */
[----:B---34-:R-:W-:Y:S01]  /*1b00*/  BAR.SYNC.DEFER_BLOCKING 0x0 ;  /* 0x0000000000007b1d */ /* 0x018fe20000010000 */
[----:B------:R-:W-:Y:S01]  /*1b10*/  ELECT P1, URZ, PT ;  /* 0x0000000000ff782f */ /* 0x000fe20003820000 */
[----:B------:R-:W-:Y:S01]  /*1b20*/  @!P3 IMAD.MOV.U32 R2, RZ, RZ, 0x3000 ;  /* 0x00003000ff02b424 */ /* 0x000fe200078e00ff */
[----:B------:R-:W-:Y:S02]  /*1b30*/  ULOP3.LUT UR6, UR13, 0x1, URZ, 0xc0, !UPT ;  /* 0x000000010d067892 */ /* 0x000fe4000f8ec0ff */
[----:B------:R-:W-:Y:S01]  /*1b40*/  ISETP.LT.U32.AND P1, PT, R36, 0x20, P1 ;  /* 0x000000202400780c */ /* 0x000fe20000f21070 */
[----:B------:R-:W-:Y:S02]  /*1b50*/  UIADD3 UR4, UPT, UPT, UR12, 0x8000, URZ ;  /* 0x000080000c047890 */ /* 0x000fe4000fffe0ff */
[----:B------:R-:W-:Y:S02]  /*1b60*/  ULEA UR28, UR6, UR12, 0xc ;  /* 0x0000000c061c7291 */ /* 0x000fe4000f8e60ff */
[----:B------:R-:W-:Y:S01]  /*1b70*/  ULEA UR30, UR6, UR16, 0x6 ;  /* 0x00000010061e7291 */ /* 0x000fe2000f8e30ff */
[----:B------:R-:W-:Y:S01]  /*1b80*/  UMOV UR7, UR11 ;  /* 0x0000000b00077c82 */ /* 0x000fe20008000000 */
[----:B------:R-:W-:-:S04]  /*1b90*/  ELECT P0, URZ, PT ;  /* 0x0000000000ff782f */ /* 0x000fc80003800000 */
[----:B------:R-:W-:Y:S02]  /*1ba0*/  ISETP.LT.U32.AND P0, PT, R36, 0x40, P0 ;  /* 0x000000402400780c */ /* 0x000fe40000701070 */
[----:B------:R-:W-:Y:S01]  /*1bb0*/  VOTEU.ANY UP0, P1 ;  /* 0x0000000000ff7886 */ /* 0x000fe20000800100 */
[----:B------:R-:W-:-:S04]  /*1bc0*/  VOTEU.ANY UP2, P1 ;  /* 0x0000000000ff7886 */ /* 0x000fc80000840100 */
[----:B------:R-:W-:Y:S02]  /*1bd0*/  @UP0 UIADD3 UR5, UPT, UPT, UR12, 0xc000, URZ ;  /* 0x0000c0000c050890 */ /* 0x000fe4000fffe0ff */
[----:B------:R2:W-:Y:S01]  /*1be0*/  @!P3 SYNCS.ARRIVE.TRANS64 RZ, [UR12+0xc000], R2 ;  /* 0x00c00002ffffb9a7 */ /* 0x0005e2000800000c */
[----:B------:R-:W-:Y:S01]  /*1bf0*/  @UP0 UMOV UR6, URZ ;  /* 0x000000ff00060c82 */ /* 0x000fe20008000000 */
[----:B------:R-:W-:Y:S01]  /*1c00*/  BAR.SYNC.DEFER_BLOCKING 0x0 ;  /* 0x0000000000007b1d */ /* 0x000fe20000010000 */
[----:B------:R-:W-:-:S05]  /*1c10*/  UISETP.NE.U32.AND UP0, UPT, UR13, URZ, UPT ;  /* 0x000000ff0d00728c */ /* 0x000fca000bf05070 */
[----:B------:R-:W-:Y:S01]  /*1c20*/  VOTEU.ANY UP1, P0 ;  /* 0x0000000000ff7886 */ /* 0x000fe20000020100 */
[----:B------:R-:W-:-:S04]  /*1c30*/  VOTEU.ANY UP3, P0 ;  /* 0x0000000000ff7886 */ /* 0x000fc80000060100 */
[----:B------:R-:W-:Y:S01]  /*1c40*/  @UP1 UIADD3 UR29, UPT, UPT, UR12, 0xc000, URZ ;  /* 0x0000c0000c1d1890 */ /* 0x000fe2000fffe0ff */
[----:B------:R-:W-:Y:S01]  /*1c50*/  @UP1 UMOV UR31, URZ ;  /* 0x000000ff001f1c82 */ /* 0x000fe20008000000 */
[----:B------:R2:W-:Y:S01]  /*1c60*/  @UP2 UTMALDG.2D [UR4], [UR20] ;  /* 0x00000004140025b4 */ /* 0x0005e20008008000 */
[----:B------:R3:W-:Y:S06]  /*1c70*/  MEMBAR.ALL.CTA ;  /* 0x0000000000007992 */ /* 0x0007ec0000008000 */
[----:B---3--:R-:W3:Y:S02]  /*1c80*/  FENCE.VIEW.ASYNC.S ;  /* 0x00000000000073c6 */ /* 0x008ee40000000000 */
[----:B---3--:R-:W-:Y:S06]  /*1c90*/  BAR.SYNC.DEFER_BLOCKING 0x0 ;  /* 0x0000000000007b1d */ /* 0x008fec0000010000 */
[----:B------:R2:W-:Y:S02]  /*1ca0*/  @UP3 UTMALDG.2D [UR28], [UR22] ;  /* 0x0000001c160035b4 */ /* 0x0005e40008008000 */
[----:B------:R-:W-:Y:S06]  /*1cb0*/  BAR.SYNC.DEFER_BLOCKING 0x0 ;  /* 0x0000000000007b1d */ /* 0x000fec0000010000 */
[----:B------:R-:W3:Y:S02]  /*1cc0*/  SYNCS.PHASECHK.TRANS64.TRYWAIT P0, [UR12+0xc000], RZ ;  /* 0x00c000ffff0075a7 */ /* 0x000ee4000800110c */
[----:B--23--:R-:W-:Y:S05]  /*1cd0*/  @!P0 BRA `(.L_x_60) ;  /* 0x0000000c00a88947 */ /* 0x00cfea0003800000 */
.L_x_78:
[----:B------:R-:W-:Y:S05]  /*1ce0*/  BRA.U UP0, `(.L_x_61) ;  /* 0x0000000100587547 */ /* 0x000fea000b800000 */
[----:B------:R-:W-:Y:S02]  /*1cf0*/  USHF.R.U32.HI UR6, URZ, 0x4, UR12 ;  /* 0x00000004ff067899 */ /* 0x000fe4000801160c */
[----:B------:R-:W-:Y:S02]  /*1d00*/  USHF.R.U32.HI UR4, URZ, 0x4, UR4 ;  /* 0x00000004ff047899 */ /* 0x000fe40008011604 */
[----:B------:R-:W-:Y:S02]  /*1d10*/  USGXT.U32 UR6, UR6, 0xe ;  /* 0x0000000e0606789a */ /* 0x000fe40008000000 */
[----:B------:R-:W-:Y:S01]  /*1d20*/  USGXT.U32 UR4, UR4, 0xe ;  /* 0x0000000e0404789a */ /* 0x000fe20008000000 */
[----:B------:R-:W-:Y:S01]  /*1d30*/  UMOV UR18, 0x1000080 ;  /* 0x0100008000127882 */ /* 0x000fe20000000000 */
[----:B------:R-:W-:Y:S01]  /*1d40*/  UMOV UR19, 0x40004040 ;  /* 0x4000404000137882 */ /* 0x000fe20000000000 */
[----:B------:R-:W-:Y:S01]  /*1d50*/  UMOV UR7, URZ ;  /* 0x000000ff00077c82 */ /* 0x000fe20008000000 */
[----:B------:R-:W-:Y:S01]  /*1d60*/  UMOV UR8, 0xfffffffe ;  /* 0xfffffffe00087882 */ /* 0x000fe20000000000 */
[----:B------:R-:W-:Y:S01]  /*1d70*/  UMOV UR9, 0x7fffbfdf ;  /* 0x7fffbfdf00097882 */ /* 0x000fe20000000000 */
[----:B------:R-:W-:Y:S01]  /*1d80*/  UMOV UR5, URZ ;  /* 0x000000ff00057c82 */ /* 0x000fe20008000000 */
[----:B------:R-:W-:-:S02]  /*1d90*/  UIADD3.64 UR18, UPT, UPT, UR6, UR18, URZ ;  /* 0x0000001206127297 */ /* 0x000fc4000fffe0ff */
[----:B------:R-:W-:Y:S02]  /*1da0*/  ULOP3.LUT UR6, UR6, 0x1000000, URZ, 0xfc, !UPT ;  /* 0x0100000006067892 */ /* 0x000fe4000f8efcff */
[----:B------:R-:W-:Y:S01]  /*1db0*/  UIADD3.64 UR8, UPT, UPT, UR4, -UR8, URZ ;  /* 0x8000000804087297 */ /* 0x000fe2000fffe0ff */
[----:B------:R-:W-:Y:S01]  /*1dc0*/  UMOV UR26, 0x0 ;  /* 0x00000000001a7882 */ /* 0x000fe20000000000 */
[----:B------:R-:W-:Y:S01]  /*1dd0*/  UMOV UR27, 0x4210490 ;  /* 0x04210490001b7882 */ /* 0x000fe20000000000 */
[----:B------:R-:W-:Y:S01]  /*1de0*/  UMOV UR5, 0x80004020 ;  /* 0x8000402000057882 */ /* 0x000fe20000000000 */
[----:B------:R-:W-:Y:S01]  /*1df0*/  UMOV UR7, 0x40004040 ;  /* 0x4000404000077882 */ /* 0x000fe20000000000 */
[----:B------:R-:W-:Y:S01]  /*1e00*/  UMOV UR28, 0x0 ;  /* 0x00000000001c7882 */ /* 0x000fe20000000000 */
[----:B------:R-:W-:Y:S01]  /*1e10*/  UMOV UR29, 0x4210490 ;  /* 0x04210490001d7882 */ /* 0x000fe20000000000 */
[----:B------:R2:W-:Y:S02]  /*1e20*/  UTCHMMA gdesc[UR4], gdesc[UR6], tmem[UR24], tmem[UR26], idesc[UR27], !UPT ;  /* 0x00ff1a06040075ea */ /* 0x0005e4000f800018 */
[----:B------:R2:W-:Y:S01]  /*1e30*/  UTCHMMA gdesc[UR8], gdesc[UR18], tmem[UR24], tmem[UR28], idesc[UR29], UPT ;  /* 0x00ff1c12080075ea */ /* 0x0005e2000b800018 */
[----:B------:R-:W-:-:S02]  /*1e40*/  NOP ;  /* 0x0000000000007918 */ /* 0x000fc40000000000 */
.L_x_61:
[----:B------:R-:W-:Y:S01]  /*1e50*/  ELECT P0, URZ, PT ;  /* 0x0000000000ff782f */ /* 0x000fe20003800000 */
[----:B--2---:R-:W-:Y:S01]  /*1e60*/  UMOV UR4, UR10 ;  /* 0x0000000a00047c82 */ /* 0x004fe20008000000 */
[----:B------:R-:W-:Y:S02]  /*1e70*/  UMOV UR5, URZ ;  /* 0x000000ff00057c82 */ /* 0x000fe40008000000 */
[----:B------:R-:W-:-:S13]  /*1e80*/  ISETP.LT.U32.AND P0, PT, R36, 0x20, P0 ;  /* 0x000000202400780c */ /* 0x000fda0000701070 */
[----:B------:R-:W-:Y:S01]  /*1e90*/  VOTEU.ANY UP0, P0 ;  /* 0x0000000000ff7886 */ /* 0x000fe20000000100 */
[----:B------:R-:W-:Y:S01]  /*1ea0*/  VOTEU.ANY UP1, P0 ;  /* 0x0000000000ff7886 */ /* 0x000fe20000020100 */
[----:B------:R-:W-:-:S03]  /*1eb0*/  ISETP.GE.U32.AND P0, PT, R7, 0x21, PT ;  /* 0x000000210700780c */ /* 0x000fc60003f06070 */
[----:B------:R-:W-:Y:S02]  /*1ec0*/  @UP0 UMOV UR4, UR4 ;  /* 0x0000000400040c82 */ /* 0x000fe40008000000 */
[----:B------:R2:W-:Y:S01]  /*1ed0*/  @UP1 UTCBAR [UR4], URZ ;  /* 0x000000ff040013e9 */ /* 0x0005e200080000ff */
[----:B------:R-:W-:Y:S06]  /*1ee0*/  BAR.SYNC.DEFER_BLOCKING 0x0 ;  /* 0x0000000000007b1d */ /* 0x000fec0000010000 */
[----:B------:R-:W3:Y:S02]  /*1ef0*/  SYNCS.PHASECHK.TRANS64.TRYWAIT P1, [UR12+0xc020], RZ ;  /* 0x00c020ffff0075a7 */ /* 0x000ee4000802110c */
[----:B--23--:R-:W-:Y:S05]  /*1f00*/  @!P1 BRA `(.L_x_62) ;  /* 0x0000000c00289947 */ /* 0x00cfea0003800000 */
.L_x_79:
[----:B------:R-:W-:Y:S01]  /*1f10*/  IMAD.MOV.U32 R2, RZ, RZ, RZ ;  /* 0x000000ffff027224 */ /* 0x000fe200078e00ff */
[----:B------:R-:W-:Y:S06]  /*1f20*/  @!P0 BRA `(.L_x_59) ;  /* 0x00000004002c8947 */ /* 0x000fec0003800000 */
[----:B------:R-:W2:Y:S01]  /*1f30*/  LDCU UR19, c[0x0][0x3a0] ;  /* 0x00007400ff1377ac */ /* 0x000ea20008000800 */
[----:B------:R-:W-:Y:S01]  /*1f40*/  UMOV UR17, 0x1 ;  /* 0x0000000100117882 */ /* 0x000fe20000000000 */
[----:B------:R-:W-:-:S05]  /*1f50*/  UMOV UR10, 0x20 ;  /* 0x00000020000a7882 */ /* 0x000fca0000000000 */
.L_x_66:
[----:B------:R-:W-:Y:S01]  /*1f60*/  BAR.SYNC.DEFER_BLOCKING 0x0 ;  /* 0x0000000000007b1d */ /* 0x000fe20000010000 */
[----:B------:R-:W-:Y:S01]  /*1f70*/  ULEA UR18, UR17, UR12, 0x3 ;  /* 0x0000000c11127291 */ /* 0x000fe2000f8e18ff */
[----:B-----5:R-:W-:Y:S01]  /*1f80*/  @!P3 IMAD.MOV.U32 R3, RZ, RZ, 0x3000 ;  /* 0x00003000ff03b424 */ /* 0x020fe200078e00ff */
[----:B------:R-:W-:Y:S01]  /*1f90*/  ELECT P1, URZ, PT ;  /* 0x0000000000ff782f */ /* 0x000fe20003820000 */
[----:B------:R-:W-:-:S03]  /*1fa0*/  ULEA UR8, UR17, UR12, 0xc ;  /* 0x0000000c11087291 */ /* 0x000fc6000f8e60ff */
[----:B------:R-:W-:Y:S02]  /*1fb0*/  ISETP.LT.U32.AND P1, PT, R36, 0x20, P1 ;  /* 0x000000202400780c */ /* 0x000fe40000f21070 */
[----:B------:R-:W-:Y:S01]  /*1fc0*/  ELECT P0, URZ, PT ;  /* 0x0000000000ff782f */ /* 0x000fe20003800000 */
[----:B------:R-:W-:-:S03]  /*1fd0*/  UIADD3 UR8, UPT, UPT, UR8, 0x8000, URZ ;  /* 0x0000800008087890 */ /* 0x000fc6000fffe0ff */
[----:B------:R-:W-:Y:S01]  /*1fe0*/  ISETP.LT.U32.AND P0, PT, R36, 0x40, P0 ;  /* 0x000000402400780c */ /* 0x000fe20000701070 */
[----:B------:R-:W-:Y:S02]  /*1ff0*/  ULEA UR4, UR17, UR12, 0xd ;  /* 0x0000000c11047291 */ /* 0x000fe4000f8e68ff */
[----:B------:R-:W-:Y:S01]  /*2000*/  ULOP3.LUT UR5, UR13, 0x1, URZ, 0xc0, !UPT ;  /* 0x000000010d057892 */ /* 0x000fe2000f8ec0ff */
[----:B------:R-:W-:-:S03]  /*2010*/  UMOV UR31, UR10 ;  /* 0x0000000a001f7c82 */ /* 0x000fc60008000000 */
[----:B------:R-:W-:Y:S01]  /*2020*/  ULEA UR28, UR5, UR4, 0xc ;  /* 0x00000004051c7291 */ /* 0x000fe2000f8e60ff */
[----:B------:R-:W-:Y:S01]  /*2030*/  VOTEU.ANY UP0, P1 ;  /* 0x0000000000ff7886 */ /* 0x000fe20000800100 */
[----:B------:R-:W-:Y:S01]  /*2040*/  ULEA UR30, UR5, UR16, 0x6 ;  /* 0x00000010051e7291 */ /* 0x000fe2000f8e30ff */
[----:B------:R3:W-:Y:S03]  /*2050*/  @!P3 SYNCS.ARRIVE.TRANS64 RZ, [UR18+0xc000], R3 ;  /* 0x00c00003ffffb9a7 */ /* 0x0007e60008000012 */
[----:B------:R-:W-:Y:S01]  /*2060*/  VOTEU.ANY UP1, P0 ;  /* 0x0000000000ff7886 */ /* 0x000fe20000020100 */
[----:B------:R-:W-:Y:S01]  /*2070*/  @UP0 UIADD3 UR9, UPT, UPT, UR18, 0xc000, URZ ;  /* 0x0000c00012090890 */ /* 0x000fe2000fffe0ff */
[----:B------:R-:W-:Y:S01]  /*2080*/  VOTEU.ANY UP0, P1 ;  /* 0x0000000000ff7886 */ /* 0x000fe20000800100 */
[----:B------:R-:W-:Y:S02]  /*2090*/  BAR.SYNC.DEFER_BLOCKING 0x0 ;  /* 0x0000000000007b1d */ /* 0x000fe40000010000 */
[----:B------:R-:W-:Y:S01]  /*20a0*/  @UP1 UIADD3 UR29, UPT, UPT, UR18, 0xc000, URZ ;  /* 0x0000c000121d1890 */ /* 0x000fe2000fffe0ff */
[----:B---3--:R-:W-:-:S03]  /*20b0*/  IMAD.U32 R3, R2, -0x80000000, RZ ;  /* 0x8000000002037824 */ /* 0x008fc600078e00ff */
[----:B------:R-:W-:Y:S01]  /*20c0*/  VOTEU.ANY UP1, P0 ;  /* 0x0000000000ff7886 */ /* 0x000fe20000020100 */
[----:B------:R3:W-:Y:S01]  /*20d0*/  @UP0 UTMALDG.2D [UR8], [UR20] ;  /* 0x00000008140005b4 */ /* 0x0007e20008008000 */
[----:B------:R-:W-:Y:S01]  /*20e0*/  UISETP.NE.U32.AND UP0, UPT, UR13, URZ, UPT ;  /* 0x000000ff0d00728c */ /* 0x000fe2000bf05070 */
[----:B------:R4:W-:Y:S06]  /*20f0*/  MEMBAR.ALL.CTA ;  /* 0x0000000000007992 */ /* 0x0009ec0000008000 */
[----:B----4-:R-:W4:Y:S02]  /*2100*/  FENCE.VIEW.ASYNC.S ;  /* 0x00000000000073c6 */ /* 0x010f240000000000 */
[----:B----4-:R-:W-:Y:S06]  /*2110*/  BAR.SYNC.DEFER_BLOCKING 0x0 ;  /* 0x0000000000007b1d */ /* 0x010fec0000010000 */
[----:B------:R3:W-:Y:S02]  /*2120*/  @UP1 UTMALDG.2D [UR28], [UR22] ;  /* 0x0000001c160015b4 */ /* 0x0007e40008008000 */
[----:B------:R-:W-:Y:S06]  /*2130*/  BAR.SYNC.DEFER_BLOCKING 0x0 ;  /* 0x0000000000007b1d */ /* 0x000fec0000010000 */
[----:B------:R-:W4:Y:S02]  /*2140*/  SYNCS.PHASECHK.TRANS64.TRYWAIT P0, [UR18+0xc000], R3 ;  /* 0x00c00003ff0075a7 */ /* 0x000f240008001112 */
[----:B---34-:R-:W-:Y:S05]  /*2150*/  @!P0 BRA `(.L_x_63) ;  /* 0x0000000800a08947 */ /* 0x018fea0003800000 */
.L_x_80:
[----:B------:R-:W-:Y:S05]  /*2160*/  BRA.U UP0, `(.L_x_64) ;  /* 0x0000000100507547 */ /* 0x000fea000b800000 */
[----:B------:R-:W-:Y:S02]  /*2170*/  USHF.R.U32.HI UR6, URZ, 0x4, UR8 ;  /* 0x00000004ff067899 */ /* 0x000fe40008011608 */
[----:B------:R-:W-:Y:S02]  /*2180*/  USHF.R.U32.HI UR8, URZ, 0x4, UR4 ;  /* 0x00000004ff087899 */ /* 0x000fe40008011604 */
[----:B------:R-:W-:Y:S02]  /*2190*/  USGXT.U32 UR6, UR6, 0xe ;  /* 0x0000000e0606789a */ /* 0x000fe40008000000 */
[----:B------:R-:W-:Y:S02]  /*21a0*/  USGXT.U32 UR8, UR8, 0xe ;  /* 0x0000000e0808789a */ /* 0x000fe40008000000 */
[----:B------:R-:W-:Y:S02]  /*21b0*/  UIADD3 UR26, UP0, UPT, UR6, 0x2, URZ ;  /* 0x00000002061a7890 */ /* 0x000fe4000ff1e0ff */
[----:B------:R-:W-:Y:S01]  /*21c0*/  UIADD3 UR28, UP1, UPT, UR8, 0x1000080, URZ ;  /* 0x01000080081c7890 */ /* 0x000fe2000ff3e0ff */
[----:B------:R-:W-:Y:S01]  /*21d0*/  UMOV UR4, URZ ;  /* 0x000000ff00047c82 */ /* 0x000fe20008000000 */
[----:B------:R-:W-:Y:S01]  /*21e0*/  UMOV UR5, URZ ;  /* 0x000000ff00057c82 */ /* 0x000fe20008000000 */
[----:B------:R-:W-:-:S02]  /*21f0*/  ULOP3.LUT UR8, UR8, 0x1000000, URZ, 0xfc, !UPT ;  /* 0x0100000008087892 */ /* 0x000fc4000f8efcff */
[----:B------:R-:W-:Y:S02]  /*2200*/  UIADD3.X UR27, UPT, UPT, UR4, -0x7fffbfe0, URZ, UP0, !UPT ;  /* 0x80004020041b7890 */ /* 0x000fe400087fe4ff */
[----:B------:R-:W-:Y:S01]  /*2210*/  UIADD3.X UR29, UPT, UPT, UR5, 0x40004040, URZ, UP1, !UPT ;  /* 0x40004040051d7890 */ /* 0x000fe20008ffe4ff */
[----:B------:R-:W-:Y:S01]  /*2220*/  UMOV UR30, 0x0 ;  /* 0x00000000001e7882 */ /* 0x000fe20000000000 */
[----:B------:R-:W-:Y:S01]  /*2230*/  UMOV UR31, 0x4210490 ;  /* 0x04210490001f7882 */ /* 0x000fe20000000000 */
[----:B------:R-:W-:Y:S01]  /*2240*/  UMOV UR7, 0x80004020 ;  /* 0x8000402000077882 */ /* 0x000fe20000000000 */
[----:B------:R-:W-:Y:S01]  /*2250*/  UMOV UR9, 0x40004040 ;  /* 0x4000404000097882 */ /* 0x000fe20000000000 */
[----:B------:R-:W-:Y:S01]  /*2260*/  UMOV UR4, 0x0 ;  /* 0x0000000000047882 */ /* 0x000fe20000000000 */
[----:B------:R-:W-:Y:S01]  /*2270*/  UMOV UR5, 0x4210490 ;  /* 0x0421049000057882 */ /* 0x000fe20000000000 */
[----:B------:R3:W-:Y:S02]  /*2280*/  UTCHMMA gdesc[UR6], gdesc[UR8], tmem[UR24], tmem[UR30], idesc[UR31], UPT ;  /* 0x00ff1e08060075ea */ /* 0x0007e4000b800018 */
[----:B------:R3:W-:Y:S01]  /*2290*/  UTCHMMA gdesc[UR26], gdesc[UR28], tmem[UR24], tmem[UR4], idesc[UR5], UPT ;  /* 0x00ff041c1a0075ea */ /* 0x0007e2000b800018 */
[----:B------:R-:W-:-:S02]  /*22a0*/  NOP ;  /* 0x0000000000007918 */ /* 0x000fc40000000000 */
.L_x_64:
[----:B------:R-:W-:Y:S01]  /*22b0*/  ELECT P0, URZ, PT ;  /* 0x0000000000ff782f */ /* 0x000fe20003800000 */
[----:B---3--:R-:W-:-:S03]  /*22c0*/  UIADD3 UR4, UPT, UPT, UR18, 0xc020, URZ ;  /* 0x0000c02012047890 */ /* 0x008fc6000fffe0ff */
[----:B------:R-:W-:Y:S01]  /*22d0*/  ISETP.LT.U32.AND P0, PT, R36, 0x20, P0 ;  /* 0x000000202400780c */ /* 0x000fe20000701070 */
[----:B------:R-:W-:-:S12]  /*22e0*/  UMOV UR5, URZ ;  /* 0x000000ff00057c82 */ /* 0x000fd80008000000 */
[----:B------:R-:W-:Y:S01]  /*22f0*/  VOTEU.ANY UP0, P0 ;  /* 0x0000000000ff7886 */ /* 0x000fe20000000100 */
[----:B------:R-:W-:-:S04]  /*2300*/  VOTEU.ANY UP1, P0 ;  /* 0x0000000000ff7886 */ /* 0x000fc80000020100 */
[----:B------:R-:W-:Y:S02]  /*2310*/  @UP0 UMOV UR4, UR4 ;  /* 0x0000000400040c82 */ /* 0x000fe40008000000 */
[----:B------:R3:W-:Y:S01]  /*2320*/  @UP1 UTCBAR [UR4], URZ ;  /* 0x000000ff040013e9 */ /* 0x0007e200080000ff */
[----:B------:R-:W-:Y:S06]  /*2330*/  BAR.SYNC.DEFER_BLOCKING 0x0 ;  /* 0x0000000000007b1d */ /* 0x000fec0000010000 */
[----:B------:R-:W4:Y:S02]  /*2340*/  SYNCS.PHASECHK.TRANS64.TRYWAIT P0, [UR18+0xc020], R3 ;  /* 0x00c02003ff0075a7 */ /* 0x000f240008001112 */
[----:B---34-:R-:W-:Y:S05]  /*2350*/  @!P0 BRA `(.L_x_65) ;  /* 0x00000008002c8947 */ /* 0x018fea0003800000 */
.L_x_81:
[----:B------:R-:W-:Y:S02]  /*2360*/  UIADD3 UR17, UPT, UPT, UR17, 0x1, URZ ;  /* 0x0000000111117890 */ /* 0x000fe4000fffe0ff */
[----:B------:R-:W-:Y:S02]  /*2370*/  UIADD3 UR10, UPT, UPT, UR10, 0x20, URZ ;  /* 0x000000200a0a7890 */ /* 0x000fe4000fffe0ff */
[----:B------:R-:W-:-:S04]  /*2380*/  UISETP.NE.U32.AND UP0, UPT, UR17, 0x4, UPT ;  /* 0x000000041100788c */ /* 0x000fc8000bf05070 */
[----:B------:R-:W-:Y:S02]  /*2390*/  USEL UR17, UR17, URZ, UP0 ;  /* 0x000000ff11117287 */ /* 0x000fe40008000000 */
[----:B------:R-:W-:Y:S02]  /*23a0*/  USEL UR4, URZ, 0x1, UP0 ;  /* 0x00000001ff047887 */ /* 0x000fe40008000000 */
[----:B--2---:R-:W-:-:S04]  /*23b0*/  UISETP.GE.AND UP0, UPT, UR10, UR19, UPT ;  /* 0x000000130a00728c */ /* 0x004fc8000bf06270 */
[----:B------:R-:W-:-:S05]  /*23c0*/  LOP3.LUT R2, R2, UR4, RZ, 0x3c, !PT ;  /* 0x0000000402027c12 */ /* 0x000fca000f8e3cff */
[----:B------:R-:W-:Y:S05]  /*23d0*/  BRA.U !UP0, `(.L_x_66) ;  /* 0xfffffff908e07547 */ /* 0x000fea000b83ffff */
.L_x_59:
[----:B---34-:R-:W-:Y:S01]  /*23e0*/  BAR.SYNC.DEFER_BLOCKING 0x0 ;  /* 0x0000000000007b1d */ /* 0x018fe20000010000 */
[----:B------:R-:W-:-:S05]  /*23f0*/  IMAD.SHL.U32 R2, R0, 0x40, RZ ;  /* 0x0000004000027824 */ /* 0x000fca00078e00ff */
[----:B------:R-:W-:Y:S04]  /*2400*/  BSSY.RECONVERGENT B4, `(.L_x_67) ;  /* 0x0000004000047945 */ /* 0x000fe80003800200 */
[----:B------:R-:W-:Y:S05]  /*2410*/  @P3 BRA `(.L_x_68) ;  /* 0x0000000000083947 */ /* 0x000fea0003800000 */
[----:B------:R-:W2:Y:S02]  /*2420*/  SYNCS.CCTL.IV [UR12+0xc000] ;  /* 0x00c00000ff0079b1 */ /* 0x000ea4000800000c */
[----:B--2---:R-:W2:Y:S02]  /*2430*/  SYNCS.CCTL.IV [UR12+0xc020] ;  /* 0x00c02000ff0079b1 */ /* 0x004ea4000800000c */
.L_x_68:
[----:B------:R-:W-:Y:S05]  /*2440*/  BSYNC.RECONVERGENT B4 ;  /* 0x0000000000047941 */ /* 0x000fea0003800200 */
.L_x_67:
[----:B--2---:R-:W-:Y:S06]  /*2450*/  BAR.SYNC.DEFER_BLOCKING 0x0 ;  /* 0x0000000000007b1d */ /* 0x004fec0000010000 */
[----:B------:R-:W-:Y:S04]  /*2460*/  BSSY.RECONVERGENT B4, `(.L_x_69) ;  /* 0x0000004000047945 */ /* 0x000fe80003800200 */
[----:B------:R-:W-:Y:S05]  /*2470*/  @P3 BRA `(.L_x_70) ;  /* 0x0000000000083947 */ /* 0x000fea0003800000 */
[----:B------:R-:W2:Y:S02]  /*2480*/  SYNCS.CCTL.IV [UR12+0xc008] ;  /* 0x00c00800ff0079b1 */ /* 0x000ea4000800000c */
[----:B--2---:R-:W2:Y:S02]  /*2490*/  SYNCS.CCTL.IV [UR12+0xc028] ;  /* 0x00c02800ff0079b1 */ /* 0x004ea4000800000c */
.L_x_70:
[----:B------:R-:W-:Y:S05]  /*24a0*/  BSYNC.RECONVERGENT B4 ;  /* 0x0000000000047941 */ /* 0x000fea0003800200 */
.L_x_69:
[----:B--2---:R-:W-:Y:S06]  /*24b0*/  BAR.SYNC.DEFER_BLOCKING 0x0 ;  /* 0x0000000000007b1d */ /* 0x004fec0000010000 */
[----:B------:R-:W-:Y:S04]  /*24c0*/  BSSY.RECONVERGENT B4, `(.L_x_71) ;  /* 0x0000004000047945 */ /* 0x000fe80003800200 */
[----:B------:R-:W-:Y:S05]  /*24d0*/  @P3 BRA `(.L_x_72) ;  /* 0x0000000000083947 */ /* 0x000fea0003800000 */
[----:B------:R-:W2:Y:S02]  /*24e0*/  SYNCS.CCTL.IV [UR12+0xc010] ;  /* 0x00c01000ff0079b1 */ /* 0x000ea4000800000c */
[----:B--2---:R-:W2:Y:S02]  /*24f0*/  SYNCS.CCTL.IV [UR12+0xc030] ;  /* 0x00c03000ff0079b1 */ /* 0x004ea4000800000c */
.L_x_72:
[----:B------:R-:W-:Y:S05]  /*2500*/  BSYNC.RECONVERGENT B4 ;  /* 0x0000000000047941 */ /* 0x000fea0003800200 */
.L_x_71:
[----:B--2---:R-:W-:Y:S06]  /*2510*/  BAR.SYNC.DEFER_BLOCKING 0x0 ;  /* 0x0000000000007b1d */ /* 0x004fec0000010000 */
[----:B------:R-:W-:Y:S04]  /*2520*/  BSSY.RECONVERGENT B4, `(.L_x_73) ;  /* 0x0000004000047945 */ /* 0x000fe80003800200 */
[----:B------:R-:W-:Y:S05]  /*2530*/  @P3 BRA `(.L_x_74) ;  /* 0x0000000000083947 */ /* 0x000fea0003800000 */
[----:B------:R-:W2:Y:S02]  /*2540*/  SYNCS.CCTL.IV [UR12+0xc018] ;  /* 0x00c01800ff0079b1 */ /* 0x000ea4000800000c */
[----:B--2---:R-:W2:Y:S02]  /*2550*/  SYNCS.CCTL.IV [UR12+0xc038] ;  /* 0x00c03800ff0079b1 */ /* 0x004ea4000800000c */
.L_x_74:
[----:B------:R-:W-:Y:S05]  /*2560*/  BSYNC.RECONVERGENT B4 ;  /* 0x0000000000047941 */ /* 0x000fea0003800200 */
.L_x_73:
[----:B------:R-:W-:Y:S01]  /*2570*/  USHF.L.U32 UR4, UR13, 0x15, URZ ;  /* 0x000000150d047899 */ /* 0x000fe200080006ff */
[----:B-----5:R-:W-:Y:S01]  /*2580*/  IMAD.SHL.U32 R3, R0, 0x10, RZ ;  /* 0x0000001000037824 */ /* 0x020fe200078e00ff */
[----:B------:R-:W-:Y:S01]  /*2590*/  USHF.L.U32 UR5, UR13, 0x4, URZ ;  /* 0x000000040d057899 */ /* 0x000fe200080006ff */
[----:B------:R-:W-:Y:S01]  /*25a0*/  LOP3.LUT R2, R2, 0x3800, RZ, 0xc0, !PT ;  /* 0x0000380002027812 */ /* 0x000fe200078ec0ff */
[----:B------:R-:W-:Y:S02]  /*25b0*/  ULOP3.LUT UR4, UR4, 0x600000, URZ, 0xc0, !UPT ;  /* 0x0060000004047892 */ /* 0x000fe4000f8ec0ff */
[----:B------:R-:W-:Y:S01]  /*25c0*/  ULOP3.LUT UR5, UR5, 0x40, URZ, 0xc0, !UPT ;  /* 0x0000004005057892 */ /* 0x000fe2000f8ec0ff */
[----:B------:R-:W-:Y:S01]  /*25d0*/  LOP3.LUT R3, R2, 0x70, R3, 0xf8, !PT ;  /* 0x0000007002037812 */ /* 0x000fe200078ef803 */
[C---:B------:R-:W-:Y:S01]  /*25e0*/  IMAD.SHL.U32 R2, R0.reuse, 0x4, RZ ;  /* 0x0000000400027824 */ /* 0x040fe200078e00ff */
[----:B------:R-:W-:Y:S01]  /*25f0*/  ELECT P0, URZ, PT ;  /* 0x0000000000ff782f */ /* 0x000fe20003800000 */
[----:B------:R-:W-:Y:S01]  /*2600*/  IMAD.SHL.U32 R0, R0, 0x80, RZ ;  /* 0x0000008000007824 */ /* 0x000fe200078e00ff */
[----:B------:R-:W-:-:S02]  /*2610*/  UIADD3 UR4, UPT, UPT, UR5, UR4, UR24 ;  /* 0x0000000405047290 */ /* 0x000fc4000fffe018 */
[----:B------:R-:W-:Y:S01]  /*2620*/  LOP3.LUT R3, R3, 0x40, R2, 0x78, !PT ;  /* 0x0000004003037812 */ /* 0x000fe200078e7802 */
[----:B------:R-:W-:Y:S01]  /*2630*/  ULOP3.LUT UR13, UR13, 0x1, URZ, 0xc0, !UPT ;  /* 0x000000010d0d7892 */ /* 0x000fe2000f8ec0ff */
[----:B------:R-:W-:Y:S01]  /*2640*/  ISETP.LT.U32.AND P0, PT, R36, 0x40, P0 ;  /* 0x000000402400780c */ /* 0x000fe20000701070 */
[----:B------:R-:W-:Y:S01]  /*2650*/  UMOV UR6, UR11 ;  /* 0x0000000b00067c82 */ /* 0x000fe20008000000 */
[----:B------:R-:W-:Y:S01]  /*2660*/  LOP3.LUT R0, R3, 0x780, R0, 0xf8, !PT ;  /* 0x0000078003007812 */ /* 0x000fe200078ef800 */
[----:B------:R-:W-:Y:S02]  /*2670*/  ULEA UR5, UR13, UR16, 0x6 ;  /* 0x000000100d057291 */ /* 0x000fe4000f8e30ff */
[----:B------:R-:W-:Y:S01]  /*2680*/  LDTM.16dp32bit_t0_t15.x32 R4, tmem[UR4] ;  /* 0x00000004000479ee */ /* 0x000fe20008a80000 */
[----:B------:R-:W3:Y:S01]  /*2690*/  LDTM.16dp32bit_t16_t31.x32 R4, tmem[UR4+0x20] ;  /* 0x00002004000479ee */ /* 0x000ee20008aa0000 */
[C---:B------:R-:W-:Y:S01]  /*26a0*/  LOP3.LUT R2, R0.reuse, 0x10, RZ, 0x3c, !PT ;  /* 0x0000001000027812 */ /* 0x040fe200078e3cff */
[----:B------:R-:W-:Y:S01]  /*26b0*/  NOP ;  /* 0x0000000000007918 */ /* 0x000fe20000000000 */
[----:B------:R-:W-:Y:S01]  /*26c0*/  LOP3.LUT R3, R0, 0x20, RZ, 0x3c, !PT ;  /* 0x0000002000037812 */ /* 0x000fe200078e3cff */
[----:B------:R-:W-:-:S03]  /*26d0*/  ULEA UR4, UR13, UR12, 0xd ;  /* 0x0000000c0d047291 */ /* 0x000fc6000f8e68ff */
[----:B---3--:R-:W-:Y:S01]  /*26e0*/  VOTEU.ANY UP1, P0 ;  /* 0x0000000000ff7886 */ /* 0x008fe20000020100 */
[----:B------:R-:W-:Y:S01]  /*26f0*/  VOTEU.ANY UP0, P0 ;  /* 0x0000000000ff7886 */ /* 0x000fe20000000100 */
[----:B------:R-:W-:Y:S02]  /*2700*/  F2FP.BF16.F32.PACK_AB R4, R5, R4 ;  /* 0x000000040504723e */ /* 0x000fe400000010ff */
[----:B------:R-:W-:Y:S02]  /*2710*/  F2FP.BF16.F32.PACK_AB R5, R7, R6 ;  /* 0x000000060705723e */ /* 0x000fe400000010ff */
[----:B------:R-:W-:Y:S02]  /*2720*/  F2FP.BF16.F32.PACK_AB R12, R13, R12 ;  /* 0x0000000c0d0c723e */ /* 0x000fe400000010ff */
[----:B------:R-:W-:Y:S02]  /*2730*/  F2FP.BF16.F32.PACK_AB R6, R9, R8 ;  /* 0x000000080906723e */ /* 0x000fe400000010ff */
[----:B------:R-:W-:-:S02]  /*2740*/  F2FP.BF16.F32.PACK_AB R7, R11, R10 ;  /* 0x0000000a0b07723e */ /* 0x000fc400000010ff */
[----:B------:R-:W-:Y:S02]  /*2750*/  F2FP.BF16.F32.PACK_AB R13, R15, R14 ;  /* 0x0000000e0f0d723e */ /* 0x000fe400000010ff */
[----:B------:R-:W-:Y:S01]  /*2760*/  F2FP.BF16.F32.PACK_AB R20, R21, R20 ;  /* 0x000000141514723e */ /* 0x000fe200000010ff */
[----:B--2---:R2:W-:Y:S01]  /*2770*/  STS.128 [R0+UR12], R4 ;  /* 0x0000000400007988 */ /* 0x0045e20008000c0c */
[----:B------:R-:W-:Y:S02]  /*2780*/  F2FP.BF16.F32.PACK_AB R14, R17, R16 ;  /* 0x00000010110e723e */ /* 0x000fe400000010ff */
[----:B------:R-:W-:Y:S02]  /*2790*/  F2FP.BF16.F32.PACK_AB R15, R19, R18 ;  /* 0x00000012130f723e */ /* 0x000fe400000010ff */
[----:B------:R-:W-:Y:S02]  /*27a0*/  F2FP.BF16.F32.PACK_AB R21, R23, R22 ;  /* 0x000000161715723e */ /* 0x000fe400000010ff */
[----:B------:R-:W-:Y:S01]  /*27b0*/  F2FP.BF16.F32.PACK_AB R28, R29, R28 ;  /* 0x0000001c1d1c723e */ /* 0x000fe200000010ff */
[----:B------:R2:W-:Y:S01]  /*27c0*/  STS.128 [R2+UR12], R12 ;  /* 0x0000000c02007988 */ /* 0x0005e20008000c0c */
[----:B------:R-:W-:-:S02]  /*27d0*/  F2FP.BF16.F32.PACK_AB R22, R25, R24 ;  /* 0x000000181916723e */ /* 0x000fc400000010ff */
[----:B------:R-:W-:Y:S02]  /*27e0*/  F2FP.BF16.F32.PACK_AB R23, R27, R26 ;  /* 0x0000001a1b17723e */ /* 0x000fe400000010ff */
[----:B------:R-:W-:Y:S02]  /*27f0*/  F2FP.BF16.F32.PACK_AB R29, R31, R30 ;  /* 0x0000001e1f1d723e */ /* 0x000fe400000010ff */
[----:B------:R-:W-:Y:S01]  /*2800*/  F2FP.BF16.F32.PACK_AB R30, R33, R32 ;  /* 0x00000020211e723e */ /* 0x000fe200000010ff */
[----:B------:R2:W-:Y:S01]  /*2810*/  STS.128 [R3+UR12], R20 ;  /* 0x0000001403007988 */ /* 0x0005e20008000c0c */
[----:B------:R-:W-:Y:S02]  /*2820*/  F2FP.BF16.F32.PACK_AB R31, R35, R34 ;  /* 0x00000022231f723e */ /* 0x000fe400000010ff */
[----:B------:R-:W-:-:S05]  /*2830*/  LOP3.LUT R8, R0, 0x30, RZ, 0x3c, !PT ;  /* 0x0000003000087812 */ /* 0x000fca00078e3cff */
[----:B------:R2:W-:Y:S01]  /*2840*/  STS.128 [R8+UR12], R28 ;  /* 0x0000001c08007988 */ /* 0x0005e20008000c0c */
[----:B------:R3:W-:Y:S06]  /*2850*/  MEMBAR.ALL.CTA ;  /* 0x0000000000007992 */ /* 0x0007ec0000008000 */
[----:B---3--:R-:W3:Y:S02]  /*2860*/  FENCE.VIEW.ASYNC.S ;  /* 0x00000000000073c6 */ /* 0x008ee40000000000 */
[----:B---3--:R-:W-:Y:S06]  /*2870*/  BAR.SYNC.DEFER_BLOCKING 0x0 ;  /* 0x0000000000007b1d */ /* 0x008fec0000010000 */
[----:B------:R2:W-:Y:S01]  /*2880*/  @UP1 UTMASTG.2D [UR4], [UR14] ;  /* 0x000000040e0013b5 */ /* 0x0005e20008008000 */
[----:B------:R0:W-:Y:S01]  /*2890*/  UTMACMDFLUSH ;  /* 0x00000000000079b7 */ /* 0x0001e20000000000 */
[----:B------:R-:W-:-:S04]  /*28a0*/  DEPBAR.LE SB0, 0x0 ;  /* 0x000080000000791a */ /* 0x000fc80000000000 */
[----:B------:R-:W-:Y:S08]  /*28b0*/  BAR.SYNC.DEFER_BLOCKING 0x0 ;  /* 0x0000000000007b1d */ /* 0x000ff00000010000 */
[----:B------:R-:W-:Y:S06]  /*28c0*/  BAR.SYNC.DEFER_BLOCKING 0x0 ;  /* 0x0000000000007b1d */ /* 0x000fec0000010000 */
[----:B--2---:R-:W-:Y:S05]  /*28d0*/  @P2 BRA `(.L_x_75) ;  /* 0x0000000000a02947 */ /* 0x004fea0003800000 */
[----:B------:R-:W2:Y:S01]  /*28e0*/  S2UR UR5, SR_CgaCtaId ;  /* 0x00000000000579c3 */ /* 0x000ea20000008800 */
[----:B------:R-:W-:Y:S01]  /*28f0*/  NOP ;  /* 0x0000000000007918 */ /* 0x000fe20000000000 */
[----:B------:R-:W-:Y:S01]  /*2900*/  UMOV UR4, 0x50 ;  /* 0x0000005000047882 */ /* 0x000fe20000000000 */
[----:B------:R-:W-:Y:S02]  /*2910*/  IMAD.U32 R0, RZ, RZ, UR24 ;  /* 0x00000018ff007e24 */ /* 0x000fe4000f8e00ff */
[----:B------:R-:W-:Y:S02]  /*2920*/  IMAD.MOV.U32 R3, RZ, RZ, 0xf ;  /* 0x0000000fff037424 */ /* 0x000fe400078e00ff */
[----:B------:R-:W-:Y:S01]  /*2930*/  IMAD.MOV.U32 R7, RZ, RZ, 0x1 ;  /* 0x00000001ff077424 */ /* 0x000fe200078e00ff */
[----:B------:R-:W-:-:S04]  /*2940*/  LOP3.LUT R0, R0, 0xffff, RZ, 0xc0, !PT ;  /* 0x0000ffff00007812 */ /* 0x000fc800078ec0ff */
[----:B------:R-:W-:-:S05]  /*2950*/  SHF.R.U32.HI R0, RZ, 0x5, R0 ;  /* 0x00000005ff007819 */ /* 0x000fca0000011600 */
[----:B------:R-:W-:Y:S01]  /*2960*/  VIADD R2, R0, 0x10 ;  /* 0x0000001000027836 */ /* 0x000fe20000000000 */
[----:B------:R-:W-:Y:S01]  /*2970*/  SHF.L.U32 R0, R3, R0, RZ ;  /* 0x0000000003007219 */ /* 0x000fe200000006ff */
[----:B--2---:R-:W-:-:S03]  /*2980*/  ULEA UR6, UR5, UR4, 0x18 ;  /* 0x0000000405067291 */ /* 0x004fc6000f8ec0ff */
[----:B------:R-:W-:-:S04]  /*2990*/  SHF.L.U32 R3, R7, R2, RZ ;  /* 0x0000000207037219 */ /* 0x000fc800000006ff */
[----:B------:R-:W-:Y:S02]  /*29a0*/  LOP3.LUT R0, R3, R0, RZ, 0xfc, !PT ;  /* 0x0000000003007212 */ /* 0x000fe400078efcff */
[----:B------:R-:W2:Y:S02]  /*29b0*/  LDS R5, [UR6] ;  /* 0x00000006ff057984 */ /* 0x000ea40008000800 */
[C---:B------:R-:W-:Y:S02]  /*29c0*/  LOP3.LUT R2, R0.reuse, 0xffff, RZ, 0xc0, !PT ;  /* 0x0000ffff00027812 */ /* 0x040fe400078ec0ff */
[----:B--2---:R-:W-:-:S04]  /*29d0*/  LOP3.LUT R3, R0, 0xffff, R5, 0x80, !PT ;  /* 0x0000ffff00037812 */ /* 0x004fc800078e8005 */
[----:B------:R-:W-:-:S13]  /*29e0*/  ISETP.NE.AND P0, PT, R3, R2, PT ;  /* 0x000000020300720c */ /* 0x000fda0003f05270 */
[----:B------:R-:W-:Y:S05]  /*29f0*/  @P0 BRA `(.L_x_76) ;  /* 0x0000000000500947 */ /* 0x000fea0003800000 */
[----:B------:R-:W-:Y:S02]  /*2a00*/  SHF.R.U32.HI R5, RZ, 0x10, R5 ;  /* 0x00000010ff057819 */ /* 0x000fe40000011605 */
[----:B------:R-:W-:-:S04]  /*2a10*/  SHF.R.U32.HI R2, RZ, 0x10, R0 ;  /* 0x00000010ff027819 */ /* 0x000fc80000011600 */
[----:B------:R-:W-:-:S04]  /*2a20*/  LOP3.LUT R5, R5, R2, RZ, 0xc0, !PT ;  /* 0x0000000205057212 */ /* 0x000fc800078ec0ff */
[----:B------:R-:W-:-:S13]  /*2a30*/  ISETP.NE.AND P0, PT, R5, R2, PT ;  /* 0x000000020500720c */ /* 0x000fda0003f05270 */
[----:B------:R-:W-:Y:S05]  /*2a40*/  @P0 BRA `(.L_x_77) ;  /* 0x0000000000300947 */ /* 0x000fea0003800000 */
[----:B------:R-:W-:Y:S01]  /*2a50*/  R2UR UR4, R0 ;  /* 0x00000000000472ca */ /* 0x000fe200000e0000 */
[----:B------:R-:W-:Y:S01]  /*2a60*/  VOTEU.ANY UR5, UPT, PT ;  /* 0x0000000000057886 */ /* 0x000fe200038e0100 */
[----:B------:R-:W2:Y:S01]  /*2a70*/  S2R R0, SR_LANEID ;  /* 0x0000000000007919 */ /* 0x000ea20000000000 */
[----:B------:R-:W-:-:S10]  /*2a80*/  UFLO.U32 UR5, UR5 ;  /* 0x00000005000572bd */ /* 0x000fd400080e0000 */
[----:B------:R-:W-:-:S06]  /*2a90*/  ULOP3.LUT UR4, URZ, UR4, URZ, 0x33, !UPT ;  /* 0x00000004ff047292 */ /* 0x000fcc000f8e33ff */
[----:B------:R-:W-:-:S04]  /*2aa0*/  IMAD.U32 R2, RZ, RZ, UR4 ;  /* 0x00000004ff027e24 */ /* 0x000fc8000f8e00ff */
[----:B------:R-:W3:Y:S02]  /*2ab0*/  REDUX UR7, R2 ;  /* 0x00000000020773c4 */ /* 0x000ee40000000000 */
[----:B------:R4:W-:Y:S01]  /*2ac0*/  UTCATOMSWS.AND URZ, UR4 ;  /* 0x0000000400ff79e3 */ /* 0x0009e20008000000 */
[----:B--2---:R-:W-:Y:S01]  /*2ad0*/  ISETP.EQ.U32.AND P0, PT, R0, UR5, PT ;  /* 0x0000000500007c0c */ /* 0x004fe2000bf02070 */
[----:B---3--:R-:W-:-:S12]  /*2ae0*/  IMAD.U32 R0, RZ, RZ, UR7 ;  /* 0x00000007ff007e24 */ /* 0x008fd8000f8e00ff */
[----:B------:R4:W-:Y:S01]  /*2af0*/  @P0 ATOMS.AND RZ, [UR6], R0 ;  /* 0x00000000ffff098c */ /* 0x0009e2000a800006 */
[----:B------:R-:W-:Y:S05]  /*2b00*/  BRA `(.L_x_75) ;  /* 0x0000000000147947 */ /* 0x000fea0003800000 */
.L_x_77:
[----:B------:R-:W-:-:S07]  /*2b10*/  MOV R2, 0x2b30 ;  /* 0x00002b3000027802 */ /* 0x000fce0000000f00 */
[----:B-1----:R-:W-:Y:S05]  /*2b20*/  CALL.REL.NOINC `($__internal_0_$__cuda_sm10x_tcgen05_guardrail_trap_col_being_dealloced_not_returned_by_alloc) ;  /* 0x0000000000447944 */ /* 0x002fea0003c00000 */
[----:B------:R-:W-:Y:S05]  /*2b30*/  BRA `(.L_x_75) ;  /* 0x0000000000087947 */ /* 0x000fea0003800000 */
.L_x_76:
[----:B------:R-:W-:-:S07]  /*2b40*/  MOV R2, 0x2b60 ;  /* 0x00002b6000027802 */ /* 0x000fce0000000f00 */
[----:B-1----:R-:W-:Y:S05]  /*2b50*/  CALL.REL.NOINC `($__internal_2_$__cuda_sm10x_tcgen05_guardrail_trap_unallocated_columns_being_dealloced) ;  /* 0x0000000000507944 */ /* 0x002fea0003c00000 */
.L_x_75:
[----:B------:R-:W-:Y:S01]  /*2b60*/  NOP ;  /* 0x0000000000007918 */ /* 0x000fe20000000000 */
[----:B----4-:R-:W-:Y:S05]  /*2b70*/  EXIT ;  /* 0x000000000000794d */ /* 0x010fea0003800000 */
.L_x_60:
[----:B------:R-:W2:Y:S02]  /*2b80*/  SYNCS.PHASECHK.TRANS64.TRYWAIT P0, [UR12+0xc000], RZ ;  /* 0x00c000ffff0075a7 */ /* 0x000ea4000800110c */
[----:B--2---:R-:W-:Y:S05]  /*2b90*/  @!P0 BRA `(.L_x_60) ;  /* 0xfffffffc00f88947 */ /* 0x004fea000383ffff */
[----:B------:R-:W-:Y:S05]  /*2ba0*/  BRA `(.L_x_78) ;  /* 0xfffffff0004c7947 */ /* 0x000fea000383ffff */
.L_x_62:
[----:B------:R-:W2:Y:S02]  /*2bb0*/  SYNCS.PHASECHK.TRANS64.TRYWAIT P1, [UR12+0xc020], RZ ;  /* 0x00c020ffff0075a7 */ /* 0x000ea4000802110c */
[----:B--2---:R-:W-:Y:S05]  /*2bc0*/  @!P1 BRA `(.L_x_62) ;  /* 0xfffffffc00f89947 */ /* 0x004fea000383ffff */
[----:B------:R-:W-:Y:S05]  /*2bd0*/  BRA `(.L_x_79) ;  /* 0xfffffff000cc7947 */ /* 0x000fea000383ffff */
.L_x_63:
[----:B------:R-:W3:Y:S02]  /*2be0*/  SYNCS.PHASECHK.TRANS64.TRYWAIT P0, [UR18+0xc000], R3 ;  /* 0x00c00003ff0075a7 */ /* 0x000ee40008001112 */
[----:B---3--:R-:W-:Y:S05]  /*2bf0*/  @!P0 BRA `(.L_x_63) ;  /* 0xfffffffc00f88947 */ /* 0x008fea000383ffff */
[----:B------:R-:W-:Y:S05]  /*2c00*/  BRA `(.L_x_80) ;  /* 0xfffffff400547947 */ /* 0x000fea000383ffff */
.L_x_65:
[----:B------:R-:W3:Y:S02]  /*2c10*/  SYNCS.PHASECHK.TRANS64.TRYWAIT P0, [UR18+0xc020], R3 ;  /* 0x00c02003ff0075a7 */ /* 0x000ee40008001112 */
[----:B---3--:R-:W-:Y:S05]  /*2c20*/  @!P0 BRA `(.L_x_65) ;  /* 0xfffffffc00f88947 */ /* 0x008fea000383ffff */
[----:B------:R-:W-:Y:S05]  /*2c30*/  BRA `(.L_x_81) ;  /* 0xfffffff400c87947 */ /* 0x000fea000383ffff */
        .weak           $__internal_0_$__cuda_sm10x_tcgen05_guardrail_trap_col_being_dealloced_not_returned_by_alloc
        .type           $__internal_0_$__cuda_sm10x_tcgen05_guardrail_trap_col_being_dealloced_not_returned_by_alloc,@function
        .size           $__internal_0_$__cuda_sm10x_tcgen05_guardrail_trap_col_being_dealloced_not_returned_by_alloc,($__internal_1_$__cuda_sm10x_tcgen05_guardrail_trap_phase_invalid_during_alloc - $__internal_0_$__cuda_sm10x_tcgen05_guardrail_trap_col_being_dealloced_not_returned_by_alloc)
$__internal_0_$__cuda_sm10x_tcgen05_guardrail_trap_col_being_dealloced_not_returned_by_alloc:
[----:B------:R-:W-:Y:S05]  /*2c40*/  BPT.TRAP 0x1 ;  /* 0x000000040000795c */ /* 0x000fea0000300000 */
[----:B------:R-:W-:-:S04]  /*2c50*/  IMAD.MOV.U32 R3, RZ, RZ, 0x0 ;  /* 0x00000000ff037424 */ /* 0x000fc800078e00ff */
[----:B------:R-:W-:Y:S05]  /*2c60*/  RET.REL.NODEC R2 `(gluon_tcgen05) ;  /* 0xffffffd002e47950 */ /* 0x000fea0003c3ffff */
        .weak           $__internal_1_$__cuda_sm10x_tcgen05_guardrail_trap_phase_invalid_during_alloc
        .type           $__internal_1_$__cuda_sm10x_tcgen05_guardrail_trap_phase_invalid_during_alloc,@function
        .size           $__internal_1_$__cuda_sm10x_tcgen05_guardrail_trap_phase_invalid_during_alloc,($__internal_2_$__cuda_sm10x_tcgen05_guardrail_trap_unallocated_columns_being_dealloced - $__internal_1_$__cuda_sm10x_tcgen05_guardrail_trap_phase_invalid_during_alloc)
$__internal_1_$__cuda_sm10x_tcgen05_guardrail_trap_phase_invalid_during_alloc:
[----:B------:R-:W-:Y:S05]  /*2c70*/  BPT.TRAP 0x1 ;  /* 0x000000040000795c */ /* 0x000fea0000300000 */
[----:B------:R-:W-:-:S04]  /*2c80*/  IMAD.MOV.U32 R3, RZ, RZ, 0x0 ;  /* 0x00000000ff037424 */ /* 0x000fc800078e00ff */
[----:B------:R-:W-:Y:S05]  /*2c90*/  RET.REL.NODEC R2 `(gluon_tcgen05) ;  /* 0xffffffd002d87950 */ /* 0x000fea0003c3ffff */
        .weak           $__internal_2_$__cuda_sm10x_tcgen05_guardrail_trap_unallocated_columns_being_dealloced
        .type           $__internal_2_$__cuda_sm10x_tcgen05_guardrail_trap_unallocated_columns_being_dealloced,@function
        .size           $__internal_2_$__cuda_sm10x_tcgen05_guardrail_trap_unallocated_columns_being_dealloced,(.L_x_85 - $__internal_2_$__cuda_sm10x_tcgen05_guardrail_trap_unallocated_columns_being_dealloced)
$__internal_2_$__cuda_sm10x_tcgen05_guardrail_trap_unallocated_columns_being_dealloced:
[----:B------:R-:W-:Y:S05]  /*2ca0*/  BPT.TRAP 0x1 ;  /* 0x000000040000795c */ /* 0x000fea0000300000 */
[----:B------:R-:W-:-:S04]  /*2cb0*/  IMAD.MOV.U32 R3, RZ, RZ, 0x0 ;  /* 0x00000000ff037424 */ /* 0x000fc800078e00ff */
[----:B------:R-:W-:Y:S05]  /*2cc0*/  RET.REL.NODEC R2 `(gluon_tcgen05) ;  /* 0xffffffd002cc7950 */ /* 0x000fea0003c3ffff */
.L_x_82:
[----:B------:R-:W-:-:S00]  /*2cd0*/  BRA `(.L_x_82) ;  /* 0xfffffffc00fc7947 */ /* 0x000fc0000383ffff */
[----:B------:R-:W-:-:S00]  /*2ce0*/  NOP ;  /* 0x0000000000007918 */ /* 0x000fc00000000000 */
        /* <DEDUP_REMOVED lines=9> */
.L_x_85:


//--------------------- .nv.shared.gluon_tcgen05  --------------------------
	.section	.nv.shared.gluon_tcgen05,"aw",@nobits
	.sectionflags	@""
	.align	16
	.zero		1024


//--------------------- .nv.shared.reserved.0     --------------------------
	.section	.nv.shared.reserved.0,"aw",@nobits
	.align	8
	.weak		__nv_reservedSMEM_offset_0_alias
	.size		__nv_reservedSMEM_offset_0_alias, 0, 64
	.other		__nv_reservedSMEM_offset_0_alias,@"STO_CUDA_RESERVED_SHARED STV_DEFAULT"
__nv_reservedSMEM_offset_0_alias:
	.zero		0
.nv.shared.reserved.0:
	.zero		64
	.weak		__nv_reservedSMEM_allocation_phase
	.type		__nv_reservedSMEM_allocation_phase,@object
	.size		__nv_reservedSMEM_allocation_phase,(.L_0 - __nv_reservedSMEM_allocation_phase)
__nv_reservedSMEM_allocation_phase:
	.zero		1
.L_0:
	.zero		7
	.weak		__nv_reservedSMEM_devtool_atexit_pc
	.type		__nv_reservedSMEM_devtool_atexit_pc,@object
	.size		__nv_reservedSMEM_devtool_atexit_pc,(__nv_reservedSMEM_allocation_mask - __nv_reservedSMEM_devtool_atexit_pc)
__nv_reservedSMEM_devtool_atexit_pc:
	.zero		8
	.weak		__nv_reservedSMEM_allocation_mask
	.type		__nv_reservedSMEM_allocation_mask,@object
	.size		__nv_reservedSMEM_allocation_mask,(.L_2 - __nv_reservedSMEM_allocation_mask)
__nv_reservedSMEM_allocation_mask:
	.zero		4
.L_2:


//--------------------- .nv.constant0.gluon_tcgen05 --------------------------
	.section	.nv.constant0.gluon_tcgen05,"a",@progbits
	.sectionflags	@""
	.align	4
.nv.constant0.gluon_tcgen05:
	.zero		976


//--------------------- SYMBOLS --------------------------

	.type		.nv.reservedSmem.offset0,@object
	.size		.nv.reservedSmem.offset0,0x4
	.type		.nv.reservedSmem.cap,@object
	.size		.nv.reservedSmem.cap,0x4
